//
// Generated by NVIDIA NVVM Compiler
//
// Compiler Build ID: CL-36424714
// Cuda compilation tools, release 13.0, V13.0.88
// Based on NVVM 20.0.0
//

.version 9.0
.target sm_100
.address_size 64

	// .globl	_Z18sumReductionKernelPdS_j
// _ZZ18sumReductionKernelPdS_jE5sdata has been demoted

.visible .entry _Z18sumReductionKernelPdS_j(
	.param .u64 .ptr .align 1 _Z18sumReductionKernelPdS_j_param_0,
	.param .u64 .ptr .align 1 _Z18sumReductionKernelPdS_j_param_1,
	.param .u32 _Z18sumReductionKernelPdS_j_param_2
)
{
	.reg .pred 	%p<18>;
	.reg .b32 	%r<9>;
	.reg .b64 	%rd<10>;
	.reg .b64 	%fd<43>;
	// demoted variable
	.shared .align 8 .b8 _ZZ18sumReductionKernelPdS_jE5sdata[8192];
	ld.param.u64 	%rd1, [_Z18sumReductionKernelPdS_j_param_0];
	ld.param.u64 	%rd2, [_Z18sumReductionKernelPdS_j_param_1];
	ld.param.u32 	%r6, [_Z18sumReductionKernelPdS_j_param_2];
	mov.u32 	%r1, %tid.x;
	mov.u32 	%r2, %ctaid.x;
	mov.u32 	%r3, %ntid.x;
	mad.lo.s32 	%r4, %r2, %r3, %r1;
	setp.ge.u32 	%p1, %r4, %r6;
	shl.b32 	%r7, %r1, 3;
	mov.u32 	%r8, _ZZ18sumReductionKernelPdS_jE5sdata;
	add.s32 	%r5, %r8, %r7;
	@%p1 bra 	$L__BB0_2;
	cvta.to.global.u64 	%rd4, %rd1;
	mul.wide.u32 	%rd5, %r4, 8;
	add.s64 	%rd6, %rd4, %rd5;
	ld.global.f64 	%fd16, [%rd6];
	st.shared.f64 	[%r5], %fd16;
	bra.uni 	$L__BB0_3;
$L__BB0_2:
	mov.b64 	%rd3, 0;
	st.shared.u64 	[%r5], %rd3;
$L__BB0_3:
	bar.sync 	0;
	setp.lt.u32 	%p2, %r3, 1024;
	@%p2 bra 	$L__BB0_7;
	setp.gt.u32 	%p6, %r1, 511;
	@%p6 bra 	$L__BB0_6;
	ld.shared.f64 	%fd17, [%r5+4096];
	ld.shared.f64 	%fd18, [%r5];
	add.f64 	%fd19, %fd17, %fd18;
	st.shared.f64 	[%r5], %fd19;
$L__BB0_6:
	bar.sync 	0;
	bra.uni 	$L__BB0_8;
$L__BB0_7:
	setp.lt.u32 	%p3, %r3, 512;
	@%p3 bra 	$L__BB0_11;
$L__BB0_8:
	setp.gt.u32 	%p7, %r1, 255;
	@%p7 bra 	$L__BB0_10;
	ld.shared.f64 	%fd20, [%r5+2048];
	ld.shared.f64 	%fd21, [%r5];
	add.f64 	%fd22, %fd20, %fd21;
	st.shared.f64 	[%r5], %fd22;
$L__BB0_10:
	bar.sync 	0;
	bra.uni 	$L__BB0_12;
$L__BB0_11:
	setp.lt.u32 	%p4, %r3, 256;
	@%p4 bra 	$L__BB0_15;
$L__BB0_12:
	setp.gt.u32 	%p8, %r1, 127;
	@%p8 bra 	$L__BB0_14;
	ld.shared.f64 	%fd23, [%r5+1024];
	ld.shared.f64 	%fd24, [%r5];
	add.f64 	%fd25, %fd23, %fd24;
	st.shared.f64 	[%r5], %fd25;
$L__BB0_14:
	bar.sync 	0;
	bra.uni 	$L__BB0_16;
$L__BB0_15:
	setp.lt.u32 	%p5, %r3, 128;
	@%p5 bra 	$L__BB0_19;
$L__BB0_16:
	setp.gt.u32 	%p9, %r1, 63;
	@%p9 bra 	$L__BB0_18;
	ld.shared.f64 	%fd26, [%r5+512];
	ld.shared.f64 	%fd27, [%r5];
	add.f64 	%fd28, %fd26, %fd27;
	st.shared.f64 	[%r5], %fd28;
$L__BB0_18:
	bar.sync 	0;
$L__BB0_19:
	setp.gt.u32 	%p10, %r1, 31;
	@%p10 bra 	$L__BB0_39;
	setp.lt.u32 	%p11, %r3, 64;
	@%p11 bra 	$L__BB0_22;
	ld.shared.f64 	%fd29, [%r5+256];
	ld.shared.f64 	%fd30, [%r5];
	add.f64 	%fd38, %fd29, %fd30;
	bra.uni 	$L__BB0_24;
$L__BB0_22:
	setp.lt.u32 	%p12, %r3, 32;
	@%p12 bra 	$L__BB0_25;
	ld.shared.f64 	%fd38, [%r5];
$L__BB0_24:
	ld.shared.f64 	%fd31, [%r5+128];
	add.f64 	%fd39, %fd31, %fd38;
	st.shared.f64 	[%r5], %fd39;
	bra.uni 	$L__BB0_27;
$L__BB0_25:
	setp.lt.u32 	%p13, %r3, 16;
	@%p13 bra 	$L__BB0_28;
	ld.shared.f64 	%fd39, [%r5];
$L__BB0_27:
	ld.shared.f64 	%fd32, [%r5+64];
	add.f64 	%fd40, %fd32, %fd39;
	bra.uni 	$L__BB0_30;
$L__BB0_28:
	setp.lt.u32 	%p14, %r3, 8;
	@%p14 bra 	$L__BB0_31;
	ld.shared.f64 	%fd40, [%r5];
$L__BB0_30:
	ld.shared.f64 	%fd33, [%r5+32];
	add.f64 	%fd41, %fd33, %fd40;
	bra.uni 	$L__BB0_33;
$L__BB0_31:
	setp.lt.u32 	%p15, %r3, 4;
	@%p15 bra 	$L__BB0_34;
	ld.shared.f64 	%fd41, [%r5];
$L__BB0_33:
	ld.shared.f64 	%fd34, [%r5+16];
	add.f64 	%fd42, %fd34, %fd41;
	bra.uni 	$L__BB0_36;
$L__BB0_34:
	setp.lt.u32 	%p16, %r3, 2;
	@%p16 bra 	$L__BB0_37;
	ld.shared.f64 	%fd42, [%r5];
$L__BB0_36:
	ld.shared.f64 	%fd35, [%r5+8];
	add.f64 	%fd36, %fd35, %fd42;
	st.shared.f64 	[%r5], %fd36;
$L__BB0_37:
	setp.ne.s32 	%p17, %r1, 0;
	@%p17 bra 	$L__BB0_39;
	ld.shared.f64 	%fd37, [_ZZ18sumReductionKernelPdS_jE5sdata];
	cvta.to.global.u64 	%rd7, %rd2;
	mul.wide.u32 	%rd8, %r2, 8;
	add.s64 	%rd9, %rd7, %rd8;
	st.global.f64 	[%rd9], %fd37;
$L__BB0_39:
	ret;

}
	// .globl	_Z13parQuadKernelPdjddd
.visible .entry _Z13parQuadKernelPdjddd(
	.param .u64 .ptr .align 1 _Z13parQuadKernelPdjddd_param_0,
	.param .u32 _Z13parQuadKernelPdjddd_param_1,
	.param .f64 _Z13parQuadKernelPdjddd_param_2,
	.param .f64 _Z13parQuadKernelPdjddd_param_3,
	.param .f64 _Z13parQuadKernelPdjddd_param_4
)
{
	.reg .pred 	%p<2>;
	.reg .b32 	%r<9>;
	.reg .b64 	%rd<5>;
	.reg .b64 	%fd<14>;

	ld.param.u64 	%rd1, [_Z13parQuadKernelPdjddd_param_0];
	ld.param.u32 	%r2, [_Z13parQuadKernelPdjddd_param_1];
	ld.param.f64 	%fd1, [_Z13parQuadKernelPdjddd_param_2];
	ld.param.f64 	%fd2, [_Z13parQuadKernelPdjddd_param_3];
	mov.u32 	%r3, %ctaid.x;
	mov.u32 	%r4, %ntid.x;
	mov.u32 	%r5, %tid.x;
	mad.lo.s32 	%r1, %r3, %r4, %r5;
	setp.ge.u32 	%p1, %r1, %r2;
	@%p1 bra 	$L__BB1_2;
	cvta.to.global.u64 	%rd2, %rd1;
	not.b32 	%r6, %r1;
	add.s32 	%r7, %r2, %r6;
	cvt.rn.f64.u32 	%fd3, %r7;
	cvt.rn.f64.u32 	%fd4, %r1;
	mul.f64 	%fd5, %fd2, %fd4;
	fma.rn.f64 	%fd6, %fd1, %fd3, %fd5;
	add.s32 	%r8, %r2, -1;
	cvt.rn.f64.u32 	%fd7, %r8;
	div.rn.f64 	%fd8, %fd6, %fd7;
	mul.f64 	%fd9, %fd8, 0d40A3880000000000;
	fma.rn.f64 	%fd10, %fd8, %fd9, 0d3FF0000000000000;
	mul.f64 	%fd11, %fd10, 0d400921FB54442D18;
	mov.f64 	%fd12, 0d4049000000000000;
	div.rn.f64 	%fd13, %fd12, %fd11;
	mul.wide.u32 	%rd3, %r1, 8;
	add.s64 	%rd4, %rd2, %rd3;
	st.global.f64 	[%rd4], %fd13;
$L__BB1_2:
	ret;

}
	// .globl	_Z13parTrapKernelPdjdd
.visible .entry _Z13parTrapKernelPdjdd(
	.param .u64 .ptr .align 1 _Z13parTrapKernelPdjdd_param_0,
	.param .u32 _Z13parTrapKernelPdjdd_param_1,
	.param .f64 _Z13parTrapKernelPdjdd_param_2,
	.param .f64 _Z13parTrapKernelPdjdd_param_3
)
{
	.reg .pred 	%p<5>;
	.reg .b32 	%r<7>;
	.reg .b64 	%rd<7>;
	.reg .b64 	%fd<16>;

	ld.param.u64 	%rd2, [_Z13parTrapKernelPdjdd_param_0];
	ld.param.u32 	%r2, [_Z13parTrapKernelPdjdd_param_1];
	ld.param.f64 	%fd2, [_Z13parTrapKernelPdjdd_param_2];
	ld.param.f64 	%fd3, [_Z13parTrapKernelPdjdd_param_3];
	cvta.to.global.u64 	%rd1, %rd2;
	mov.u32 	%r3, %ctaid.x;
	mov.u32 	%r4, %ntid.x;
	mov.u32 	%r5, %tid.x;
	mad.lo.s32 	%r1, %r3, %r4, %r5;
	setp.ge.u32 	%p1, %r1, %r2;
	@%p1 bra 	$L__BB2_4;
	cvt.rn.f64.u32 	%fd4, %r1;
	fma.rn.f64 	%fd1, %fd3, %fd4, %fd2;
	setp.ne.s32 	%p2, %r1, 0;
	add.s32 	%r6, %r2, -1;
	setp.ne.s32 	%p3, %r1, %r6;
	and.pred  	%p4, %p2, %p3;
	@%p4 bra 	$L__BB2_3;
	mul.f64 	%fd10, %fd1, 0d40A3880000000000;
	fma.rn.f64 	%fd11, %fd1, %fd10, 0d3FF0000000000000;
	mul.f64 	%fd12, %fd11, 0d400921FB54442D18;
	mov.f64 	%fd13, 0d4049000000000000;
	div.rn.f64 	%fd14, %fd13, %fd12;
	mul.f64 	%fd15, %fd14, 0d3FE0000000000000;
	mul.wide.u32 	%rd5, %r1, 8;
	add.s64 	%rd6, %rd1, %rd5;
	st.global.f64 	[%rd6], %fd15;
	bra.uni 	$L__BB2_4;
$L__BB2_3:
	mul.f64 	%fd5, %fd1, 0d40A3880000000000;
	fma.rn.f64 	%fd6, %fd1, %fd5, 0d3FF0000000000000;
	mul.f64 	%fd7, %fd6, 0d400921FB54442D18;
	mov.f64 	%fd8, 0d4049000000000000;
	div.rn.f64 	%fd9, %fd8, %fd7;
	mul.wide.u32 	%rd3, %r1, 8;
	add.s64 	%rd4, %rd1, %rd3;
	st.global.f64 	[%rd4], %fd9;
$L__BB2_4:
	ret;

}
	// .globl	_Z13parSimpKernelPdjdd
.visible .entry _Z13parSimpKernelPdjdd(
	.param .u64 .ptr .align 1 _Z13parSimpKernelPdjdd_param_0,
	.param .u32 _Z13parSimpKernelPdjdd_param_1,
	.param .f64 _Z13parSimpKernelPdjdd_param_2,
	.param .f64 _Z13parSimpKernelPdjdd_param_3
)
{
	.reg .pred 	%p<7>;
	.reg .b32 	%r<8>;
	.reg .b64 	%rd<9>;
	.reg .b64 	%fd<22>;

	ld.param.u64 	%rd2, [_Z13parSimpKernelPdjdd_param_0];
	ld.param.u32 	%r2, [_Z13parSimpKernelPdjdd_param_1];
	ld.param.f64 	%fd2, [_Z13parSimpKernelPdjdd_param_2];
	ld.param.f64 	%fd3, [_Z13parSimpKernelPdjdd_param_3];
	cvta.to.global.u64 	%rd1, %rd2;
	mov.u32 	%r3, %ctaid.x;
	mov.u32 	%r4, %ntid.x;
	mov.u32 	%r5, %tid.x;
	mad.lo.s32 	%r1, %r3, %r4, %r5;
	setp.ge.u32 	%p1, %r1, %r2;
	@%p1 bra 	$L__BB3_6;
	cvt.rn.f64.u32 	%fd4, %r1;
	fma.rn.f64 	%fd1, %fd3, %fd4, %fd2;
	setp.ne.s32 	%p2, %r1, 0;
	add.s32 	%r6, %r2, -1;
	setp.ne.s32 	%p3, %r1, %r6;
	and.pred  	%p4, %p2, %p3;
	@%p4 bra 	$L__BB3_3;
	mul.f64 	%fd17, %fd1, 0d40A3880000000000;
	fma.rn.f64 	%fd18, %fd1, %fd17, 0d3FF0000000000000;
	mul.f64 	%fd19, %fd18, 0d400921FB54442D18;
	mov.f64 	%fd20, 0d4049000000000000;
	div.rn.f64 	%fd21, %fd20, %fd19;
	mul.wide.u32 	%rd7, %r1, 8;
	add.s64 	%rd8, %rd1, %rd7;
	st.global.f64 	[%rd8], %fd21;
	bra.uni 	$L__BB3_6;
$L__BB3_3:
	and.b32  	%r7, %r1, 1;
	setp.eq.b32 	%p5, %r7, 1;
	not.pred 	%p6, %p5;
	@%p6 bra 	$L__BB3_5;
	mul.f64 	%fd5, %fd1, 0d40A3880000000000;
	fma.rn.f64 	%fd6, %fd1, %fd5, 0d3FF0000000000000;
	mul.f64 	%fd7, %fd6, 0d400921FB54442D18;
	mov.f64 	%fd8, 0d4049000000000000;
	div.rn.f64 	%fd9, %fd8, %fd7;
	mul.f64 	%fd10, %fd9, 0d4010000000000000;
	mul.wide.u32 	%rd3, %r1, 8;
	add.s64 	%rd4, %rd1, %rd3;
	st.global.f64 	[%rd4], %fd10;
	bra.uni 	$L__BB3_6;
$L__BB3_5:
	mul.f64 	%fd11, %fd1, 0d40A3880000000000;
	fma.rn.f64 	%fd12, %fd1, %fd11, 0d3FF0000000000000;
	mul.f64 	%fd13, %fd12, 0d400921FB54442D18;
	mov.f64 	%fd14, 0d4049000000000000;
	div.rn.f64 	%fd15, %fd14, %fd13;
	add.f64 	%fd16, %fd15, %fd15;
	mul.wide.u32 	%rd5, %r1, 8;
	add.s64 	%rd6, %rd1, %rd5;
	st.global.f64 	[%rd6], %fd16;
$L__BB3_6:
	ret;

}


// ===== COMPILED SASS (sm_100) =====

	.target	sm_100

	.elftype	@"ET_EXEC"


//--------------------- .note.nv.tkinfo           --------------------------
	.section	.note.nv.tkinfo,"",@"SHT_NOTE"
	.sectionflags	@"SHF_NOTE_NV_TKINFO"
	.tkinfo
        /*0018*/ 	.word	0x00000002
        /*0030*/ 	.string	""
        /*0030*/ 	.string	"ptxas"
        /*0030*/ 	.string	"Cuda compilation tools, release 13.0, V13.0.88"
        /*0030*/ 	.string	"Build cuda_13.0.r13.0/compiler.36424714_0"
        /*0030*/ 	.string	"-arch sm_100 -m 64 "



//--------------------- .note.nv.cuinfo           --------------------------
	.section	.note.nv.cuinfo,"",@"SHT_NOTE"
	.sectionflags	@"SHF_NOTE_NV_CUINFO"
        /*0018*/ 	.short	0x0002
        /*001a*/ 	.short	0x0064
        /*001c*/ 	.short	0x0082
	.zero		2


//--------------------- .nv.info                  --------------------------
	.section	.nv.info,"",@"SHT_CUDA_INFO"
	.align	4


	//----- nvinfo : EIATTR_REGCOUNT
	.align		4
        /*0000*/ 	.byte	0x04, 0x2f
        /*0002*/ 	.short	(.L_1 - .L_0)
	.align		4
.L_0:
        /*0004*/ 	.word	index@(_Z18sumReductionKernelPdS_j)
        /*0008*/ 	.word	0x0000000c


	//----- nvinfo : EIATTR_FRAME_SIZE
	.align		4
.L_1:
        /*000c*/ 	.byte	0x04, 0x11
        /*000e*/ 	.short	(.L_3 - .L_2)
	.align		4
.L_2:
        /*0010*/ 	.word	index@(_Z18sumReductionKernelPdS_j)
        /*0014*/ 	.word	0x00000000


	//----- nvinfo : EIATTR_REGCOUNT
	.align		4
.L_3:
        /*0018*/ 	.byte	0x04, 0x2f
        /*001a*/ 	.short	(.L_5 - .L_4)
	.align		4
.L_4:
        /*001c*/ 	.word	index@(_Z13parQuadKernelPdjddd)
        /*0020*/ 	.word	0x00000019


	//----- nvinfo : EIATTR_FRAME_SIZE
	.align		4
.L_5:
        /*0024*/ 	.byte	0x04, 0x11
        /*0026*/ 	.short	(.L_7 - .L_6)
	.align		4
.L_6:
        /*0028*/ 	.word	index@($__internal_2_$__cuda_sm20_div_rn_f64_full)
        /*002c*/ 	.word	0x00000000


	//----- nvinfo : EIATTR_FRAME_SIZE
	.align		4
.L_7:
        /*0030*/ 	.byte	0x04, 0x11
        /*0032*/ 	.short	(.L_9 - .L_8)
	.align		4
.L_8:
        /*0034*/ 	.word	index@(_Z13parQuadKernelPdjddd)
        /*0038*/ 	.word	0x00000000


	//----- nvinfo : EIATTR_REGCOUNT
	.align		4
.L_9:
        /*003c*/ 	.byte	0x04, 0x2f
        /*003e*/ 	.short	(.L_11 - .L_10)
	.align		4
.L_10:
        /*0040*/ 	.word	index@(_Z13parTrapKernelPdjdd)
        /*0044*/ 	.word	0x00000019


	//----- nvinfo : EIATTR_FRAME_SIZE
	.align		4
.L_11:
        /*0048*/ 	.byte	0x04, 0x11
        /*004a*/ 	.short	(.L_13 - .L_12)
	.align		4
.L_12:
        /*004c*/ 	.word	index@($__internal_1_$__cuda_sm20_div_rn_f64_full)
        /*0050*/ 	.word	0x00000000


	//----- nvinfo : EIATTR_FRAME_SIZE
	.align		4
.L_13:
        /*0054*/ 	.byte	0x04, 0x11
        /*0056*/ 	.short	(.L_15 - .L_14)
	.align		4
.L_14:
        /*0058*/ 	.word	index@(_Z13parTrapKernelPdjdd)
        /*005c*/ 	.word	0x00000000


	//----- nvinfo : EIATTR_REGCOUNT
	.align		4
.L_15:
        /*0060*/ 	.byte	0x04, 0x2f
        /*0062*/ 	.short	(.L_17 - .L_16)
	.align		4
.L_16:
        /*0064*/ 	.word	index@(_Z13parSimpKernelPdjdd)
        /*0068*/ 	.word	0x00000019


	//----- nvinfo : EIATTR_FRAME_SIZE
	.align		4
.L_17:
        /*006c*/ 	.byte	0x04, 0x11
        /*006e*/ 	.short	(.L_19 - .L_18)
	.align		4
.L_18:
        /*0070*/ 	.word	index@($__internal_0_$__cuda_sm20_div_rn_f64_full)
        /*0074*/ 	.word	0x00000000


	//----- nvinfo : EIATTR_FRAME_SIZE
	.align		4
.L_19:
        /*0078*/ 	.byte	0x04, 0x11
        /*007a*/ 	.short	(.L_21 - .L_20)
	.align		4
.L_20:
        /*007c*/ 	.word	index@(_Z13parSimpKernelPdjdd)
        /*0080*/ 	.word	0x00000000


	//----- nvinfo : EIATTR_MIN_STACK_SIZE
	.align		4
.L_21:
        /*0084*/ 	.byte	0x04, 0x12
        /*0086*/ 	.short	(.L_23 - .L_22)
	.align		4
.L_22:
        /*0088*/ 	.word	index@(_Z13parSimpKernelPdjdd)
        /*008c*/ 	.word	0x00000000


	//----- nvinfo : EIATTR_MIN_STACK_SIZE
	.align		4
.L_23:
        /*0090*/ 	.byte	0x04, 0x12
        /*0092*/ 	.short	(.L_25 - .L_24)
	.align		4
.L_24:
        /*0094*/ 	.word	index@(_Z13parTrapKernelPdjdd)
        /*0098*/ 	.word	0x00000000


	//----- nvinfo : EIATTR_MIN_STACK_SIZE
	.align		4
.L_25:
        /*009c*/ 	.byte	0x04, 0x12
        /*009e*/ 	.short	(.L_27 - .L_26)
	.align		4
.L_26:
        /*00a0*/ 	.word	index@(_Z13parQuadKernelPdjddd)
        /*00a4*/ 	.word	0x00000000


	//----- nvinfo : EIATTR_MIN_STACK_SIZE
	.align		4
.L_27:
        /*00a8*/ 	.byte	0x04, 0x12
        /*00aa*/ 	.short	(.L_29 - .L_28)
	.align		4
.L_28:
        /*00ac*/ 	.word	index@(_Z18sumReductionKernelPdS_j)
        /*00b0*/ 	.word	0x00000000
.L_29:


//--------------------- .nv.compat                --------------------------
	.section	.nv.compat,"",@"SHT_CUDA_COMPAT_INFO"
	.align	4
        /*0000*/ 	.byte	0x02, 0x09, 0x00, 0x00, 0x02, 0x02, 0x01, 0x00, 0x02, 0x05, 0x05, 0x00, 0x03, 0x07, 0x01, 0x01
        /*0010*/ 	.byte	0x02, 0x03, 0x00, 0x00, 0x02, 0x06, 0x01, 0x00, 0x04, 0x0b, 0x08, 0x00, 0x01, 0x00, 0x00, 0x00
        /*0020*/ 	.byte	0x00, 0x00, 0x00, 0x00


//--------------------- .nv.info._Z13parSimpKernelPdjdd --------------------------
	.section	.nv.info._Z13parSimpKernelPdjdd,"",@"SHT_CUDA_INFO"
	.sectionflags	@""
	.align	4


	//----- nvinfo : EIATTR_CUDA_API_VERSION
	.align		4
        /*0000*/ 	.byte	0x04, 0x37
        /*0002*/ 	.short	(.L_31 - .L_30)
.L_30:
        /*0004*/ 	.word	0x00000082


	//----- nvinfo : EIATTR_KPARAM_INFO
	.align		4
.L_31:
        /*0008*/ 	.byte	0x04, 0x17
        /*000a*/ 	.short	(.L_33 - .L_32)
.L_32:
        /*000c*/ 	.word	0x00000000
        /*0010*/ 	.short	0x0003
        /*0012*/ 	.short	0x0018
        /*0014*/ 	.byte	0x00, 0xf0, 0x21, 0x00


	//----- nvinfo : EIATTR_KPARAM_INFO
	.align		4
.L_33:
        /*0018*/ 	.byte	0x04, 0x17
        /*001a*/ 	.short	(.L_35 - .L_34)
.L_34:
        /*001c*/ 	.word	0x00000000
        /*0020*/ 	.short	0x0002
        /*0022*/ 	.short	0x0010
        /*0024*/ 	.byte	0x00, 0xf0, 0x21, 0x00


	//----- nvinfo : EIATTR_KPARAM_INFO
	.align		4
.L_35:
        /*0028*/ 	.byte	0x04, 0x17
        /*002a*/ 	.short	(.L_37 - .L_36)
.L_36:
        /*002c*/ 	.word	0x00000000
        /*0030*/ 	.short	0x0001
        /*0032*/ 	.short	0x0008
        /*0034*/ 	.byte	0x00, 0xf0, 0x11, 0x00


	//----- nvinfo : EIATTR_KPARAM_INFO
	.align		4
.L_37:
        /*0038*/ 	.byte	0x04, 0x17
        /*003a*/ 	.short	(.L_39 - .L_38)
.L_38:
        /*003c*/ 	.word	0x00000000
        /*0040*/ 	.short	0x0000
        /*0042*/ 	.short	0x0000
        /*0044*/ 	.byte	0x00, 0xf5, 0x21, 0x00


	//----- nvinfo : EIATTR_SPARSE_MMA_MASK
	.align		4
.L_39:
        /*0048*/ 	.byte	0x03, 0x50
        /*004a*/ 	.short	0x0000


	//----- nvinfo : EIATTR_MAXREG_COUNT
	.align		4
        /*004c*/ 	.byte	0x03, 0x1b
        /*004e*/ 	.short	0x00ff


	//----- nvinfo : EIATTR_MERCURY_ISA_VERSION
	.align		4
        /*0050*/ 	.byte	0x03, 0x5f
        /*0052*/ 	.short	0x0101


	//----- nvinfo : EIATTR_VRC_CTA_INIT_COUNT
	.align		4
        /*0054*/ 	.byte	0x02, 0x4a
	.zero		1
	.zero		1


	//----- nvinfo : EIATTR_EXIT_INSTR_OFFSETS
	.align		4
        /*0058*/ 	.byte	0x04, 0x1c
        /*005a*/ 	.short	(.L_41 - .L_40)


	//   ....[0]....
.L_40:
        /*005c*/ 	.word	0x00000070


	//   ....[1]....
        /*0060*/ 	.word	0x000002e0


	//   ....[2]....
        /*0064*/ 	.word	0x000004e0


	//   ....[3]....
        /*0068*/ 	.word	0x000006b0


	//----- nvinfo : EIATTR_CRS_STACK_SIZE
	.align		4
.L_41:
        /*006c*/ 	.byte	0x04, 0x1e
        /*006e*/ 	.short	(.L_43 - .L_42)
.L_42:
        /*0070*/ 	.word	0x00000000


	//----- nvinfo : EIATTR_CBANK_PARAM_SIZE
	.align		4
.L_43:
        /*0074*/ 	.byte	0x03, 0x19
        /*0076*/ 	.short	0x0020


	//----- nvinfo : EIATTR_PARAM_CBANK
	.align		4
        /*0078*/ 	.byte	0x04, 0x0a
        /*007a*/ 	.short	(.L_45 - .L_44)
	.align		4
.L_44:
        /*007c*/ 	.word	index@(.nv.constant0._Z13parSimpKernelPdjdd)
        /*0080*/ 	.short	0x0380
        /*0082*/ 	.short	0x0020


	//----- nvinfo : EIATTR_SW_WAR
	.align		4
.L_45:
        /*0084*/ 	.byte	0x04, 0x36
        /*0086*/ 	.short	(.L_47 - .L_46)
.L_46:
        /*0088*/ 	.word	0x00000008
.L_47:


//--------------------- .nv.info._Z13parTrapKernelPdjdd --------------------------
	.section	.nv.info._Z13parTrapKernelPdjdd,"",@"SHT_CUDA_INFO"
	.sectionflags	@""
	.align	4


	//----- nvinfo : EIATTR_CUDA_API_VERSION
	.align		4
        /*0000*/ 	.byte	0x04, 0x37
        /*0002*/ 	.short	(.L_49 - .L_48)
.L_48:
        /*0004*/ 	.word	0x00000082


	//----- nvinfo : EIATTR_KPARAM_INFO
	.align		4
.L_49:
        /*0008*/ 	.byte	0x04, 0x17
        /*000a*/ 	.short	(.L_51 - .L_50)
.L_50:
        /*000c*/ 	.word	0x00000000
        /*0010*/ 	.short	0x0003
        /*0012*/ 	.short	0x0018
        /*0014*/ 	.byte	0x00, 0xf0, 0x21, 0x00


	//----- nvinfo : EIATTR_KPARAM_INFO
	.align		4
.L_51:
        /*0018*/ 	.byte	0x04, 0x17
        /*001a*/ 	.short	(.L_53 - .L_52)
.L_52:
        /*001c*/ 	.word	0x00000000
        /*0020*/ 	.short	0x0002
        /*0022*/ 	.short	0x0010
        /*0024*/ 	.byte	0x00, 0xf0, 0x21, 0x00


	//----- nvinfo : EIATTR_KPARAM_INFO
	.align		4
.L_53:
        /*0028*/ 	.byte	0x04, 0x17
        /*002a*/ 	.short	(.L_55 - .L_54)
.L_54:
        /*002c*/ 	.word	0x00000000
        /*0030*/ 	.short	0x0001
        /*0032*/ 	.short	0x0008
        /*0034*/ 	.byte	0x00, 0xf0, 0x11, 0x00


	//----- nvinfo : EIATTR_KPARAM_INFO
	.align		4
.L_55:
        /*0038*/ 	.byte	0x04, 0x17
        /*003a*/ 	.short	(.L_57 - .L_56)
.L_56:
        /*003c*/ 	.word	0x00000000
        /*0040*/ 	.short	0x0000
        /*0042*/ 	.short	0x0000
        /*0044*/ 	.byte	0x00, 0xf5, 0x21, 0x00


	//----- nvinfo : EIATTR_SPARSE_MMA_MASK
	.align		4
.L_57:
        /*0048*/ 	.byte	0x03, 0x50
        /*004a*/ 	.short	0x0000


	//----- nvinfo : EIATTR_MAXREG_COUNT
	.align		4
        /*004c*/ 	.byte	0x03, 0x1b
        /*004e*/ 	.short	0x00ff


	//----- nvinfo : EIATTR_MERCURY_ISA_VERSION
	.align		4
        /*0050*/ 	.byte	0x03, 0x5f
        /*0052*/ 	.short	0x0101


	//----- nvinfo : EIATTR_VRC_CTA_INIT_COUNT
	.align		4
        /*0054*/ 	.byte	0x02, 0x4a
	.zero		1
	.zero		1


	//----- nvinfo : EIATTR_EXIT_INSTR_OFFSETS
	.align		4
        /*0058*/ 	.byte	0x04, 0x1c
        /*005a*/ 	.short	(.L_59 - .L_58)


	//   ....[0]....
.L_58:
        /*005c*/ 	.word	0x00000070


	//   ....[1]....
        /*0060*/ 	.word	0x000002f0


	//   ....[2]....
        /*0064*/ 	.word	0x000004b0


	//----- nvinfo : EIATTR_CRS_STACK_SIZE
	.align		4
.L_59:
        /*0068*/ 	.byte	0x04, 0x1e
        /*006a*/ 	.short	(.L_61 - .L_60)
.L_60:
        /*006c*/ 	.word	0x00000000


	//----- nvinfo : EIATTR_CBANK_PARAM_SIZE
	.align		4
.L_61:
        /*0070*/ 	.byte	0x03, 0x19
        /*0072*/ 	.short	0x0020


	//----- nvinfo : EIATTR_PARAM_CBANK
	.align		4
        /*0074*/ 	.byte	0x04, 0x0a
        /*0076*/ 	.short	(.L_63 - .L_62)
	.align		4
.L_62:
        /*0078*/ 	.word	index@(.nv.constant0._Z13parTrapKernelPdjdd)
        /*007c*/ 	.short	0x0380
        /*007e*/ 	.short	0x0020


	//----- nvinfo : EIATTR_SW_WAR
	.align		4
.L_63:
        /*0080*/ 	.byte	0x04, 0x36
        /*0082*/ 	.short	(.L_65 - .L_64)
.L_64:
        /*0084*/ 	.word	0x00000008
.L_65:


//--------------------- .nv.info._Z13parQuadKernelPdjddd --------------------------
	.section	.nv.info._Z13parQuadKernelPdjddd,"",@"SHT_CUDA_INFO"
	.sectionflags	@""
	.align	4


	//----- nvinfo : EIATTR_CUDA_API_VERSION
	.align		4
        /*0000*/ 	.byte	0x04, 0x37
        /*0002*/ 	.short	(.L_67 - .L_66)
.L_66:
        /*0004*/ 	.word	0x00000082


	//----- nvinfo : EIATTR_KPARAM_INFO
	.align		4
.L_67:
        /*0008*/ 	.byte	0x04, 0x17
        /*000a*/ 	.short	(.L_69 - .L_68)
.L_68:
        /*000c*/ 	.word	0x00000000
        /*0010*/ 	.short	0x0004
        /*0012*/ 	.short	0x0020
        /*0014*/ 	.byte	0x00, 0xf0, 0x21, 0x00


	//----- nvinfo : EIATTR_KPARAM_INFO
	.align		4
.L_69:
        /*0018*/ 	.byte	0x04, 0x17
        /*001a*/ 	.short	(.L_71 - .L_70)
.L_70:
        /*001c*/ 	.word	0x00000000
        /*0020*/ 	.short	0x0003
        /*0022*/ 	.short	0x0018
        /*0024*/ 	.byte	0x00, 0xf0, 0x21, 0x00


	//----- nvinfo : EIATTR_KPARAM_INFO
	.align		4
.L_71:
        /*0028*/ 	.byte	0x04, 0x17
        /*002a*/ 	.short	(.L_73 - .L_72)
.L_72:
        /*002c*/ 	.word	0x00000000
        /*0030*/ 	.short	0x0002
        /*0032*/ 	.short	0x0010
        /*0034*/ 	.byte	0x00, 0xf0, 0x21, 0x00


	//----- nvinfo : EIATTR_KPARAM_INFO
	.align		4
.L_73:
        /*0038*/ 	.byte	0x04, 0x17
        /*003a*/ 	.short	(.L_75 - .L_74)
.L_74:
        /*003c*/ 	.word	0x00000000
        /*0040*/ 	.short	0x0001
        /*0042*/ 	.short	0x0008
        /*0044*/ 	.byte	0x00, 0xf0, 0x11, 0x00


	//----- nvinfo : EIATTR_KPARAM_INFO
	.align		4
.L_75:
        /*0048*/ 	.byte	0x04, 0x17
        /*004a*/ 	.short	(.L_77 - .L_76)
.L_76:
        /*004c*/ 	.word	0x00000000
        /*0050*/ 	.short	0x0000
        /*0052*/ 	.short	0x0000
        /*0054*/ 	.byte	0x00, 0xf5, 0x21, 0x00


	//----- nvinfo : EIATTR_SPARSE_MMA_MASK
	.align		4
.L_77:
        /*0058*/ 	.byte	0x03, 0x50
        /*005a*/ 	.short	0x0000


	//----- nvinfo : EIATTR_MAXREG_COUNT
	.align		4
        /*005c*/ 	.byte	0x03, 0x1b
        /*005e*/ 	.short	0x00ff


	//----- nvinfo : EIATTR_MERCURY_ISA_VERSION
	.align		4
        /*0060*/ 	.byte	0x03, 0x5f
        /*0062*/ 	.short	0x0101


	//----- nvinfo : EIATTR_VRC_CTA_INIT_COUNT
	.align		4
        /*0064*/ 	.byte	0x02, 0x4a
	.zero		1
	.zero		1


	//----- nvinfo : EIATTR_EXIT_INSTR_OFFSETS
	.align		4
        /*0068*/ 	.byte	0x04, 0x1c
        /*006a*/ 	.short	(.L_79 - .L_78)


	//   ....[0]....
.L_78:
        /*006c*/ 	.word	0x00000070


	//   ....[1]....
        /*0070*/ 	.word	0x00000410


	//----- nvinfo : EIATTR_CRS_STACK_SIZE
	.align		4
.L_79:
        /*0074*/ 	.byte	0x04, 0x1e
        /*0076*/ 	.short	(.L_81 - .L_80)
.L_80:
        /*0078*/ 	.word	0x00000000


	//----- nvinfo : EIATTR_CBANK_PARAM_SIZE
	.align		4
.L_81:
        /*007c*/ 	.byte	0x03, 0x19
        /*007e*/ 	.short	0x0028


	//----- nvinfo : EIATTR_PARAM_CBANK
	.align		4
        /*0080*/ 	.byte	0x04, 0x0a
        /*0082*/ 	.short	(.L_83 - .L_82)
	.align		4
.L_82:
        /*0084*/ 	.word	index@(.nv.constant0._Z13parQuadKernelPdjddd)
        /*0088*/ 	.short	0x0380
        /*008a*/ 	.short	0x0028


	//----- nvinfo : EIATTR_SW_WAR
	.align		4
.L_83:
        /*008c*/ 	.byte	0x04, 0x36
        /*008e*/ 	.short	(.L_85 - .L_84)
.L_84:
        /*0090*/ 	.word	0x00000008
.L_85:


//--------------------- .nv.info._Z18sumReductionKernelPdS_j --------------------------
	.section	.nv.info._Z18sumReductionKernelPdS_j,"",@"SHT_CUDA_INFO"
	.sectionflags	@""
	.align	4


	//----- nvinfo : EIATTR_CUDA_API_VERSION
	.align		4
        /*0000*/ 	.byte	0x04, 0x37
        /*0002*/ 	.short	(.L_87 - .L_86)
.L_86:
        /*0004*/ 	.word	0x00000082


	//----- nvinfo : EIATTR_KPARAM_INFO
	.align		4
.L_87:
        /*0008*/ 	.byte	0x04, 0x17
        /*000a*/ 	.short	(.L_89 - .L_88)
.L_88:
        /*000c*/ 	.word	0x00000000
        /*0010*/ 	.short	0x0002
        /*0012*/ 	.short	0x0010
        /*0014*/ 	.byte	0x00, 0xf0, 0x11, 0x00


	//----- nvinfo : EIATTR_KPARAM_INFO
	.align		4
.L_89:
        /*0018*/ 	.byte	0x04, 0x17
        /*001a*/ 	.short	(.L_91 - .L_90)
.L_90:
        /*001c*/ 	.word	0x00000000
        /*0020*/ 	.short	0x0001
        /*0022*/ 	.short	0x0008
        /*0024*/ 	.byte	0x00, 0xf5, 0x21, 0x00


	//----- nvinfo : EIATTR_KPARAM_INFO
	.align		4
.L_91:
        /*0028*/ 	.byte	0x04, 0x17
        /*002a*/ 	.short	(.L_93 - .L_92)
.L_92:
        /*002c*/ 	.word	0x00000000
        /*0030*/ 	.short	0x0000
        /*0032*/ 	.short	0x0000
        /*0034*/ 	.byte	0x00, 0xf5, 0x21, 0x00


	//----- nvinfo : EIATTR_SPARSE_MMA_MASK
	.align		4
.L_93:
        /*0038*/ 	.byte	0x03, 0x50
        /*003a*/ 	.short	0x0000


	//----- nvinfo : EIATTR_MAXREG_COUNT
	.align		4
        /*003c*/ 	.byte	0x03, 0x1b
        /*003e*/ 	.short	0x00ff


	//----- nvinfo : EIATTR_NUM_BARRIERS
	.align		4
        /*0040*/ 	.byte	0x02, 0x4c
        /*0042*/ 	.byte	0x01
	.zero		1


	//----- nvinfo : EIATTR_MERCURY_ISA_VERSION
	.align		4
        /*0044*/ 	.byte	0x03, 0x5f
        /*0046*/ 	.short	0x0101


	//----- nvinfo : EIATTR_VRC_CTA_INIT_COUNT
	.align		4
        /*0048*/ 	.byte	0x02, 0x4a
	.zero		1
	.zero		1


	//----- nvinfo : EIATTR_EXIT_INSTR_OFFSETS
	.align		4
        /*004c*/ 	.byte	0x04, 0x1c
        /*004e*/ 	.short	(.L_95 - .L_94)


	//   ....[0]....
.L_94:
        /*0050*/ 	.word	0x00000360


	//   ....[1]....
        /*0054*/ 	.word	0x000005c0


	//   ....[2]....
        /*0058*/ 	.word	0x00000610


	//----- nvinfo : EIATTR_CBANK_PARAM_SIZE
	.align		4
.L_95:
        /*005c*/ 	.byte	0x03, 0x19
        /*005e*/ 	.short	0x0014


	//----- nvinfo : EIATTR_PARAM_CBANK
	.align		4
        /*0060*/ 	.byte	0x04, 0x0a
        /*0062*/ 	.short	(.L_97 - .L_96)
	.align		4
.L_96:
        /*0064*/ 	.word	index@(.nv.constant0._Z18sumReductionKernelPdS_j)
        /*0068*/ 	.short	0x0380
        /*006a*/ 	.short	0x0014


	//----- nvinfo : EIATTR_SW_WAR
	.align		4
.L_97:
        /*006c*/ 	.byte	0x04, 0x36
        /*006e*/ 	.short	(.L_99 - .L_98)
.L_98:
        /*0070*/ 	.word	0x00000008
.L_99:


//--------------------- .nv.callgraph             --------------------------
	.section	.nv.callgraph,"",@"SHT_CUDA_CALLGRAPH"
	.align	4
	.sectionentsize	8
	.align		4
        /*0000*/ 	.word	0x00000000
	.align		4
        /*0004*/ 	.word	0xffffffff
	.align		4
        /*0008*/ 	.word	0x00000000
	.align		4
        /*000c*/ 	.word	0xfffffffe
	.align		4
        /*0010*/ 	.word	0x00000000
	.align		4
        /*0014*/ 	.word	0xfffffffd
	.align		4
        /*0018*/ 	.word	0x00000000
	.align		4
        /*001c*/ 	.word	0xfffffffc


//--------------------- .text._Z13parSimpKernelPdjdd --------------------------
	.section	.text._Z13parSimpKernelPdjdd,"ax",@progbits
	.align	128
        .global         _Z13parSimpKernelPdjdd
        .type           _Z13parSimpKernelPdjdd,@function
        .size           _Z13parSimpKernelPdjdd,(.L_x_55 - _Z13parSimpKernelPdjdd)
        .other          _Z13parSimpKernelPdjdd,@"STO_CUDA_ENTRY STV_DEFAULT"
_Z13parSimpKernelPdjdd:
.text._Z13parSimpKernelPdjdd:
[----:B------:R-:W-:Y:S01]  /*0000*/  LDC R1, c[0x0][0x37c] ;  /* 0x0000df00ff017b82 */ /* 0x000fe20000000800 */
[----:B------:R-:W0:Y:S07]  /*0010*/  S2R R3, SR_TID.X ;  /* 0x0000000000037919 */ /* 0x000e2e0000002100 */
[----:B------:R-:W0:Y:S01]  /*0020*/  S2UR UR5, SR_CTAID.X ;  /* 0x00000000000579c3 */ /* 0x000e220000002500 */
[----:B------:R-:W1:Y:S07]  /*0030*/  LDCU UR4, c[0x0][0x388] ;  /* 0x00007100ff0477ac */ /* 0x000e6e0008000800 */
[----:B------:R-:W0:Y:S02]  /*0040*/  LDC R0, c[0x0][0x360] ;  /* 0x0000d800ff007b82 */ /* 0x000e240000000800 */
[----:B0-----:R-:W-:-:S05]  /*0050*/  IMAD R0, R0, UR5, R3 ;  /* 0x0000000500007c24 */ /* 0x001fca000f8e0203 */
[----:B-1----:R-:W-:-:S13]  /*0060*/  ISETP.GE.U32.AND P0, PT, R0, UR4, PT ;  /* 0x0000000400007c0c */ /* 0x002fda000bf06070 */
[----:B------:R-:W-:Y:S05]  /*0070*/  @P0 EXIT ;  /* 0x000000000000094d */ /* 0x000fea0003800000 */
[----:B------:R-:W0:Y:S01]  /*0080*/  LDC.64 R6, c[0x0][0x390] ;  /* 0x0000e400ff067b82 */ /* 0x000e220000000a00 */
[----:B------:R-:W-:Y:S01]  /*0090*/  UIADD3 UR4, UPT, UPT, UR4, -0x1, URZ ;  /* 0xffffffff04047890 */ /* 0x000fe2000fffe0ff */
[----:B------:R-:W0:Y:S01]  /*00a0*/  I2F.F64.U32 R2, R0 ;  /* 0x0000000000027312 */ /* 0x000e220000201800 */
[C---:B------:R-:W-:Y:S01]  /*00b0*/  ISETP.NE.AND P1, PT, R0.reuse, RZ, PT ;  /* 0x000000ff0000720c */ /* 0x040fe20003f25270 */
[----:B------:R-:W1:Y:S03]  /*00c0*/  LDCU.64 UR6, c[0x0][0x358] ;  /* 0x00006b00ff0677ac */ /* 0x000e660008000a00 */
[----:B------:R-:W-:Y:S01]  /*00d0*/  ISETP.NE.AND P0, PT, R0, UR4, PT ;  /* 0x0000000400007c0c */ /* 0x000fe2000bf05270 */
[----:B------:R-:W0:Y:S01]  /*00e0*/  LDC.64 R4, c[0x0][0x398] ;  /* 0x0000e600ff047b82 */ /* 0x000e220000000a00 */
[----:B------:R-:W-:Y:S01]  /*00f0*/  UMOV UR4, URZ ;  /* 0x000000ff00047c82 */ /* 0x000fe20008000000 */
[----:B------:R-:W-:Y:S01]  /*0100*/  UMOV UR5, 0x40490000 ;  /* 0x4049000000057882 */ /* 0x000fe20000000000 */
[----:B0-----:R-:W-:-:S09]  /*0110*/  DFMA R2, R2, R4, R6 ;  /* 0x000000040202722b */ /* 0x001fd20000000006 */
[----:B-1----:R-:W-:Y:S05]  /*0120*/  @P0 BRA P1, `(.L_x_0) ;  /* 0x0000000000700947 */ /* 0x002fea0000800000 */
[C---:B------:R-:W-:Y:S01]  /*0130*/  DMUL R4, R2.reuse, 2500 ;  /* 0x40a3880002047828 */ /* 0x040fe20000000000 */
[----:B------:R-:W-:Y:S01]  /*0140*/  UMOV UR8, 0x54442d18 ;  /* 0x54442d1800087882 */ /* 0x000fe20000000000 */
[----:B------:R-:W-:Y:S01]  /*0150*/  UMOV UR9, 0x400921fb ;  /* 0x400921fb00097882 */ /* 0x000fe20000000000 */
[----:B------:R-:W-:Y:S05]  /*0160*/  BSSY.RECONVERGENT B0, `(.L_x_1) ;  /* 0x0000014000007945 */ /* 0x000fea0003800200 */
[----:B------:R-:W-:Y:S01]  /*0170*/  DFMA R4, R2, R4, 1 ;  /* 0x3ff000000204742b */ /* 0x000fe20000000004 */
[----:B------:R-:W-:-:S07]  /*0180*/  IMAD.MOV.U32 R2, RZ, RZ, 0x1 ;  /* 0x00000001ff027424 */ /* 0x000fce00078e00ff */
[----:B------:R-:W-:-:S06]  /*0190*/  DMUL R4, R4, UR8 ;  /* 0x0000000804047c28 */ /* 0x000fcc0008000000 */
[----:B------:R-:W0:Y:S02]  /*01a0*/  MUFU.RCP64H R3, R5 ;  /* 0x0000000500037308 */ /* 0x000e240000001800 */
[----:B0-----:R-:W-:-:S08]  /*01b0*/  DFMA R6, -R4, R2, 1 ;  /* 0x3ff000000406742b */ /* 0x001fd00000000102 */
[----:B------:R-:W-:-:S08]  /*01c0*/  DFMA R6, R6, R6, R6 ;  /* 0x000000060606722b */ /* 0x000fd00000000006 */
[----:B------:R-:W-:-:S08]  /*01d0*/  DFMA R6, R2, R6, R2 ;  /* 0x000000060206722b */ /* 0x000fd00000000002 */
[----:B------:R-:W-:-:S08]  /*01e0*/  DFMA R2, -R4, R6, 1 ;  /* 0x3ff000000402742b */ /* 0x000fd00000000106 */
[----:B------:R-:W-:-:S08]  /*01f0*/  DFMA R2, R6, R2, R6 ;  /* 0x000000020602722b */ /* 0x000fd00000000006 */
[----:B------:R-:W-:-:S08]  /*0200*/  DMUL R6, R2, 50 ;  /* 0x4049000002067828 */ /* 0x000fd00000000000 */
[----:B------:R-:W-:-:S08]  /*0210*/  DFMA R8, -R4, R6, 50 ;  /* 0x404900000408742b */ /* 0x000fd00000000106 */
[----:B------:R-:W-:-:S10]  /*0220*/  DFMA R2, R2, R8, R6 ;  /* 0x000000080202722b */ /* 0x000fd40000000006 */
[----:B------:R-:W-:-:S05]  /*0230*/  FFMA R6, RZ, R5, R3 ;  /* 0x00000005ff067223 */ /* 0x000fca0000000003 */
[----:B------:R-:W-:-:S13]  /*0240*/  FSETP.GT.AND P0, PT, |R6|, 1.469367938527859385e-39, PT ;  /* 0x001000000600780b */ /* 0x000fda0003f04200 */
[----:B------:R-:W-:Y:S05]  /*0250*/  @P0 BRA `(.L_x_2) ;  /* 0x0000000000100947 */ /* 0x000fea0003800000 */
[----:B------:R-:W-:Y:S01]  /*0260*/  IMAD.MOV.U32 R6, RZ, RZ, R4 ;  /* 0x000000ffff067224 */ /* 0x000fe200078e0004 */
[----:B------:R-:W-:Y:S01]  /*0270*/  MOV R8, 0x2a0 ;  /* 0x000002a000087802 */ /* 0x000fe20000000f00 */
[----:B------:R-:W-:-:S07]  /*0280*/  IMAD.MOV.U32 R7, RZ, RZ, R5 ;  /* 0x000000ffff077224 */ /* 0x000fce00078e0005 */
[----:B------:R-:W-:Y:S05]  /*0290*/  CALL.REL.NOINC `($__internal_0_$__cuda_sm20_div_rn_f64_full) ;  /* 0x0000000400087944 */ /* 0x000fea0003c00000 */
.L_x_2:
[----:B------:R-:W-:Y:S05]  /*02a0*/  BSYNC.RECONVERGENT B0 ;  /* 0x0000000000007941 */ /* 0x000fea0003800200 */
.L_x_1:
[----:B------:R-:W0:Y:S02]  /*02b0*/  LDC.64 R4, c[0x0][0x380] ;  /* 0x0000e000ff047b82 */ /* 0x000e240000000a00 */
[----:B0-----:R-:W-:-:S05]  /*02c0*/  IMAD.WIDE.U32 R4, R0, 0x8, R4 ;  /* 0x0000000800047825 */ /* 0x001fca00078e0004 */
[----:B------:R-:W-:Y:S01]  /*02d0*/  STG.E.64 desc[UR6][R4.64], R2 ;  /* 0x0000000204007986 */ /* 0x000fe2000c101b06 */
[----:B------:R-:W-:Y:S05]  /*02e0*/  EXIT ;  /* 0x000000000000794d */ /* 0x000fea0003800000 */
.L_x_0:
[----:B------:R-:W-:-:S04]  /*02f0*/  LOP3.LUT R4, R0, 0x1, RZ, 0xc0, !PT ;  /* 0x0000000100047812 */ /* 0x000fc800078ec0ff */
[----:B------:R-:W-:-:S13]  /*0300*/  ISETP.NE.U32.AND P0, PT, R4, 0x1, PT ;  /* 0x000000010400780c */ /* 0x000fda0003f05070 */
[----:B------:R-:W-:Y:S05]  /*0310*/  @P0 BRA `(.L_x_3) ;  /* 0x0000000000740947 */ /* 0x000fea0003800000 */
        /* <DEDUP_REMOVED lines=23> */
.L_x_5:
[----:B------:R-:W-:Y:S05]  /*0490*/  BSYNC.RECONVERGENT B0 ;  /* 0x0000000000007941 */ /* 0x000fea0003800200 */
.L_x_4:
[----:B------:R-:W0:Y:S01]  /*04a0*/  LDC.64 R4, c[0x0][0x380] ;  /* 0x0000e000ff047b82 */ /* 0x000e220000000a00 */
[----:B------:R-:W-:Y:S01]  /*04b0*/  DMUL R2, R2, 4 ;  /* 0x4010000002027828 */ /* 0x000fe20000000000 */
[----:B0-----:R-:W-:-:S06]  /*04c0*/  IMAD.WIDE.U32 R4, R0, 0x8, R4 ;  /* 0x0000000800047825 */ /* 0x001fcc00078e0004 */
[----:B------:R-:W-:Y:S01]  /*04d0*/  STG.E.64 desc[UR6][R4.64], R2 ;  /* 0x0000000204007986 */ /* 0x000fe2000c101b06 */
[----:B------:R-:W-:Y:S05]  /*04e0*/  EXIT ;  /* 0x000000000000794d */ /* 0x000fea0003800000 */
.L_x_3:
        /* <DEDUP_REMOVED lines=23> */
.L_x_7:
[----:B------:R-:W-:Y:S05]  /*0660*/  BSYNC.RECONVERGENT B0 ;  /* 0x0000000000007941 */ /* 0x000fea0003800200 */
.L_x_6:
[----:B------:R-:W0:Y:S01]  /*0670*/  LDC.64 R4, c[0x0][0x380] ;  /* 0x0000e000ff047b82 */ /* 0x000e220000000a00 */
[----:B------:R-:W-:Y:S01]  /*0680*/  DADD R2, R2, R2 ;  /* 0x0000000002027229 */ /* 0x000fe20000000002 */
[----:B0-----:R-:W-:-:S06]  /*0690*/  IMAD.WIDE.U32 R4, R0, 0x8, R4 ;  /* 0x0000000800047825 */ /* 0x001fcc00078e0004 */
[----:B------:R-:W-:Y:S01]  /*06a0*/  STG.E.64 desc[UR6][R4.64], R2 ;  /* 0x0000000204007986 */ /* 0x000fe2000c101b06 */
[----:B------:R-:W-:Y:S05]  /*06b0*/  EXIT ;  /* 0x000000000000794d */ /* 0x000fea0003800000 */
        .weak           $__internal_0_$__cuda_sm20_div_rn_f64_full
        .type           $__internal_0_$__cuda_sm20_div_rn_f64_full,@function
        .size           $__internal_0_$__cuda_sm20_div_rn_f64_full,(.L_x_55 - $__internal_0_$__cuda_sm20_div_rn_f64_full)
$__internal_0_$__cuda_sm20_div_rn_f64_full:
[C---:B------:R-:W-:Y:S01]  /*06c0*/  FSETP.GEU.AND P0, PT, |R7|.reuse, 1.469367938527859385e-39, PT ;  /* 0x001000000700780b */ /* 0x040fe20003f0e200 */
[----:B------:R-:W-:Y:S01]  /*06d0*/  IMAD.MOV.U32 R10, RZ, RZ, 0x1 ;  /* 0x00000001ff0a7424 */ /* 0x000fe200078e00ff */
[C---:B------:R-:W-:Y:S01]  /*06e0*/  LOP3.LUT R4, R7.reuse, 0x800fffff, RZ, 0xc0, !PT ;  /* 0x800fffff07047812 */ /* 0x040fe200078ec0ff */
[----:B------:R-:W-:Y:S01]  /*06f0*/  IMAD.MOV.U32 R14, RZ, RZ, 0x1ca00000 ;  /* 0x1ca00000ff0e7424 */ /* 0x000fe200078e00ff */
[----:B------:R-:W-:Y:S02]  /*0700*/  LOP3.LUT R20, R7, 0x7ff00000, RZ, 0xc0, !PT ;  /* 0x7ff0000007147812 */ /* 0x000fe400078ec0ff */
[----:B------:R-:W-:Y:S01]  /*0710*/  LOP3.LUT R5, R4, 0x3ff00000, RZ, 0xfc, !PT ;  /* 0x3ff0000004057812 */ /* 0x000fe200078efcff */
[----:B------:R-:W-:-:S06]  /*0720*/  IMAD.MOV.U32 R4, RZ, RZ, R6 ;  /* 0x000000ffff047224 */ /* 0x000fcc00078e0006 */
[----:B------:R-:W-:-:S06]  /*0730*/  @!P0 DMUL R4, R6, 8.98846567431157953865e+307 ;  /* 0x7fe0000006048828 */ /* 0x000fcc0000000000 */
[----:B------:R-:W0:Y:S02]  /*0740*/  MUFU.RCP64H R11, R5 ;  /* 0x00000005000b7308 */ /* 0x000e240000001800 */
[----:B0-----:R-:W-:-:S08]  /*0750*/  DFMA R2, R10, -R4, 1 ;  /* 0x3ff000000a02742b */ /* 0x001fd00000000804 */
[----:B------:R-:W-:Y:S01]  /*0760*/  DFMA R12, R2, R2, R2 ;  /* 0x00000002020c722b */ /* 0x000fe20000000002 */
[----:B------:R-:W-:Y:S02]  /*0770*/  IMAD.U32 R3, RZ, RZ, UR5 ;  /* 0x00000005ff037e24 */ /* 0x000fe4000f8e00ff */
[----:B------:R-:W-:-:S03]  /*0780*/  IMAD.U32 R2, RZ, RZ, UR4 ;  /* 0x00000004ff027e24 */ /* 0x000fc6000f8e00ff */
[----:B------:R-:W-:Y:S02]  /*0790*/  LOP3.LUT R9, R3, 0x7ff00000, RZ, 0xc0, !PT ;  /* 0x7ff0000003097812 */ /* 0x000fe400078ec0ff */
[----:B------:R-:W-:Y:S01]  /*07a0*/  DFMA R12, R10, R12, R10 ;  /* 0x0000000c0a0c722b */ /* 0x000fe2000000000a */
[----:B------:R-:W-:Y:S01]  /*07b0*/  IMAD.MOV.U32 R10, RZ, RZ, R2 ;  /* 0x000000ffff0a7224 */ /* 0x000fe200078e0002 */
[----:B------:R-:W-:Y:S01]  /*07c0*/  ISETP.GE.U32.AND P1, PT, R9, R20, PT ;  /* 0x000000140900720c */ /* 0x000fe20003f26070 */
[----:B------:R-:W-:-:S03]  /*07d0*/  IMAD.MOV.U32 R21, RZ, RZ, R9 ;  /* 0x000000ffff157224 */ /* 0x000fc600078e0009 */
[----:B------:R-:W-:Y:S02]  /*07e0*/  SEL R11, R14, 0x63400000, !P1 ;  /* 0x634000000e0b7807 */ /* 0x000fe40004800000 */
[----:B------:R-:W-:Y:S01]  /*07f0*/  DFMA R16, R12, -R4, 1 ;  /* 0x3ff000000c10742b */ /* 0x000fe20000000804 */
[----:B------:R-:W-:Y:S02]  /*0800*/  FSETP.GEU.AND P1, PT, |R3|, 1.469367938527859385e-39, PT ;  /* 0x001000000300780b */ /* 0x000fe40003f2e200 */
[----:B------:R-:W-:-:S05]  /*0810*/  LOP3.LUT R11, R11, 0x800fffff, R3, 0xf8, !PT ;  /* 0x800fffff0b0b7812 */ /* 0x000fca00078ef803 */
[----:B------:R-:W-:-:S06]  /*0820*/  DFMA R12, R12, R16, R12 ;  /* 0x000000100c0c722b */ /* 0x000fcc000000000c */
[----:B------:R-:W-:Y:S05]  /*0830*/  @P1 BRA `(.L_x_8) ;  /* 0x0000000000201947 */ /* 0x000fea0003800000 */
[----:B------:R-:W-:-:S04]  /*0840*/  LOP3.LUT R16, R7, 0x7ff00000, RZ, 0xc0, !PT ;  /* 0x7ff0000007107812 */ /* 0x000fc800078ec0ff */
[----:B------:R-:W-:Y:S01]  /*0850*/  ISETP.GE.U32.AND P1, PT, R9, R16, PT ;  /* 0x000000100900720c */ /* 0x000fe20003f26070 */
[----:B------:R-:W-:-:S03]  /*0860*/  IMAD.MOV.U32 R16, RZ, RZ, RZ ;  /* 0x000000ffff107224 */ /* 0x000fc600078e00ff */
[----:B------:R-:W-:-:S04]  /*0870*/  SEL R15, R14, 0x63400000, !P1 ;  /* 0x634000000e0f7807 */ /* 0x000fc80004800000 */
[----:B------:R-:W-:-:S04]  /*0880*/  LOP3.LUT R15, R15, 0x80000000, R3, 0xf8, !PT ;  /* 0x800000000f0f7812 */ /* 0x000fc800078ef803 */
[----:B------:R-:W-:-:S06]  /*0890*/  LOP3.LUT R17, R15, 0x100000, RZ, 0xfc, !PT ;  /* 0x001000000f117812 */ /* 0x000fcc00078efcff */
[----:B------:R-:W-:-:S10]  /*08a0*/  DFMA R10, R10, 2, -R16 ;  /* 0x400000000a0a782b */ /* 0x000fd40000000810 */
[----:B------:R-:W-:-:S07]  /*08b0*/  LOP3.LUT R21, R11, 0x7ff00000, RZ, 0xc0, !PT ;  /* 0x7ff000000b157812 */ /* 0x000fce00078ec0ff */
.L_x_8:
[----:B------:R-:W-:Y:S01]  /*08c0*/  @!P0 LOP3.LUT R20, R5, 0x7ff00000, RZ, 0xc0, !PT ;  /* 0x7ff0000005148812 */ /* 0x000fe200078ec0ff */
[----:B------:R-:W-:Y:S01]  /*08d0*/  VIADD R15, R21, 0xffffffff ;  /* 0xffffffff150f7836 */ /* 0x000fe20000000000 */
[----:B------:R-:W-:Y:S01]  /*08e0*/  DMUL R16, R12, R10 ;  /* 0x0000000a0c107228 */ /* 0x000fe20000000000 */
[----:B------:R-:W-:Y:S02]  /*08f0*/  BSSY.RECONVERGENT B1, `(.L_x_9) ;  /* 0x0000037000017945 */ /* 0x000fe40003800200 */
[----:B------:R-:W-:Y:S01]  /*0900*/  VIADD R22, R20, 0xffffffff ;  /* 0xffffffff14167836 */ /* 0x000fe20000000000 */
[----:B------:R-:W-:-:S04]  /*0910*/  ISETP.GT.U32.AND P0, PT, R15, 0x7feffffe, PT ;  /* 0x7feffffe0f00780c */ /* 0x000fc80003f04070 */
[----:B------:R-:W-:Y:S01]  /*0920*/  ISETP.GT.U32.OR P0, PT, R22, 0x7feffffe, P0 ;  /* 0x7feffffe1600780c */ /* 0x000fe20000704470 */
[----:B------:R-:W-:-:S08]  /*0930*/  DFMA R18, R16, -R4, R10 ;  /* 0x800000041012722b */ /* 0x000fd0000000000a */
[----:B------:R-:W-:-:S04]  /*0940*/  DFMA R12, R12, R18, R16 ;  /* 0x000000120c0c722b */ /* 0x000fc80000000010 */
[----:B------:R-:W-:Y:S07]  /*0950*/  @P0 BRA `(.L_x_10) ;  /* 0x00000000006c0947 */ /* 0x000fee0003800000 */
[----:B------:R-:W-:-:S04]  /*0960*/  LOP3.LUT R16, R7, 0x7ff00000, RZ, 0xc0, !PT ;  /* 0x7ff0000007107812 */ /* 0x000fc800078ec0ff */
[CC--:B------:R-:W-:Y:S02]  /*0970*/  VIADDMNMX R2, R9.reuse, -R16.reuse, 0xb9600000, !PT ;  /* 0xb960000009027446 */ /* 0x0c0fe40007800910 */
[----:B------:R-:W-:Y:S02]  /*0980*/  ISETP.GE.U32.AND P0, PT, R9, R16, PT ;  /* 0x000000100900720c */ /* 0x000fe40003f06070 */
[----:B------:R-:W-:Y:S02]  /*0990*/  VIMNMX R2, PT, PT, R2, 0x46a00000, PT ;  /* 0x46a0000002027848 */ /* 0x000fe40003fe0100 */
[----:B------:R-:W-:-:S05]  /*09a0*/  SEL R9, R14, 0x63400000, !P0 ;  /* 0x634000000e097807 */ /* 0x000fca0004000000 */
[----:B------:R-:W-:Y:S02]  /*09b0*/  IMAD.IADD R9, R2, 0x1, -R9 ;  /* 0x0000000102097824 */ /* 0x000fe400078e0a09 */
[----:B------:R-:W-:Y:S02]  /*09c0*/  IMAD.MOV.U32 R2, RZ, RZ, RZ ;  /* 0x000000ffff027224 */ /* 0x000fe400078e00ff */
[----:B------:R-:W-:-:S06]  /*09d0*/  VIADD R3, R9, 0x7fe00000 ;  /* 0x7fe0000009037836 */ /* 0x000fcc0000000000 */
[----:B------:R-:W-:-:S10]  /*09e0*/  DMUL R14, R12, R2 ;  /* 0x000000020c0e7228 */ /* 0x000fd40000000000 */
[----:B------:R-:W-:-:S13]  /*09f0*/  FSETP.GTU.AND P0, PT, |R15|, 1.469367938527859385e-39, PT ;  /* 0x001000000f00780b */ /* 0x000fda0003f0c200 */
[----:B------:R-:W-:Y:S05]  /*0a00*/  @P0 BRA `(.L_x_11) ;  /* 0x0000000000940947 */ /* 0x000fea0003800000 */
[----:B------:R-:W-:Y:S01]  /*0a10*/  DFMA R4, R12, -R4, R10 ;  /* 0x800000040c04722b */ /* 0x000fe2000000000a */
[----:B------:R-:W-:-:S09]  /*0a20*/  IMAD.MOV.U32 R2, RZ, RZ, RZ ;  /* 0x000000ffff027224 */ /* 0x000fd200078e00ff */
[C---:B------:R-:W-:Y:S02]  /*0a30*/  FSETP.NEU.AND P0, PT, R5.reuse, RZ, PT ;  /* 0x000000ff0500720b */ /* 0x040fe40003f0d000 */
[----:B------:R-:W-:-:S04]  /*0a40*/  LOP3.LUT R7, R5, 0x80000000, R7, 0x48, !PT ;  /* 0x8000000005077812 */ /* 0x000fc800078e4807 */
[----:B------:R-:W-:-:S07]  /*0a50*/  LOP3.LUT R3, R7, R3, RZ, 0xfc, !PT ;  /* 0x0000000307037212 */ /* 0x000fce00078efcff */
[----:B------:R-:W-:Y:S05]  /*0a60*/  @!P0 BRA `(.L_x_11) ;  /* 0x00000000007c8947 */ /* 0x000fea0003800000 */
[----:B------:R-:W-:Y:S01]  /*0a70*/  IMAD.MOV R5, RZ, RZ, -R9 ;  /* 0x000000ffff057224 */ /* 0x000fe200078e0a09 */
[----:B------:R-:W-:Y:S01]  /*0a80*/  DMUL.RP R2, R12, R2 ;  /* 0x000000020c027228 */ /* 0x000fe20000008000 */
[----:B------:R-:W-:-:S06]  /*0a90*/  IMAD.MOV.U32 R4, RZ, RZ, RZ ;  /* 0x000000ffff047224 */ /* 0x000fcc00078e00ff */
[----:B------:R-:W-:-:S03]  /*0aa0*/  DFMA R4, R14, -R4, R12 ;  /* 0x800000040e04722b */ /* 0x000fc6000000000c */
[----:B------:R-:W-:-:S03]  /*0ab0*/  LOP3.LUT R7, R3, R7, RZ, 0x3c, !PT ;  /* 0x0000000703077212 */ /* 0x000fc600078e3cff */
[----:B------:R-:W-:-:S04]  /*0ac0*/  IADD3 R4, PT, PT, -R9, -0x43300000, RZ ;  /* 0xbcd0000009047810 */ /* 0x000fc80007ffe1ff */
[----:B------:R-:W-:-:S04]  /*0ad0*/  FSETP.NEU.AND P0, PT, |R5|, R4, PT ;  /* 0x000000040500720b */ /* 0x000fc80003f0d200 */
[----:B------:R-:W-:Y:S02]  /*0ae0*/  FSEL R14, R2, R14, !P0 ;  /* 0x0000000e020e7208 */ /* 0x000fe40004000000 */
[----:B------:R-:W-:Y:S01]  /*0af0*/  FSEL R15, R7, R15, !P0 ;  /* 0x0000000f070f7208 */ /* 0x000fe20004000000 */
[----:B------:R-:W-:Y:S06]  /*0b00*/  BRA `(.L_x_11) ;  /* 0x0000000000547947 */ /* 0x000fec0003800000 */
.L_x_10:
[----:B------:R-:W-:-:S14]  /*0b10*/  DSETP.NAN.AND P0, PT, R2, R2, PT ;  /* 0x000000020200722a */ /* 0x000fdc0003f08000 */
[----:B------:R-:W-:Y:S05]  /*0b20*/  @P0 BRA `(.L_x_12) ;  /* 0x0000000000440947 */ /* 0x000fea0003800000 */
[----:B------:R-:W-:-:S14]  /*0b30*/  DSETP.NAN.AND P0, PT, R6, R6, PT ;  /* 0x000000060600722a */ /* 0x000fdc0003f08000 */
[----:B------:R-:W-:Y:S05]  /*0b40*/  @P0 BRA `(.L_x_13) ;  /* 0x0000000000300947 */ /* 0x000fea0003800000 */
[----:B------:R-:W-:Y:S01]  /*0b50*/  ISETP.NE.AND P0, PT, R21, R20, PT ;  /* 0x000000141500720c */ /* 0x000fe20003f05270 */
[----:B------:R-:W-:Y:S02]  /*0b60*/  IMAD.MOV.U32 R14, RZ, RZ, 0x0 ;  /* 0x00000000ff0e7424 */ /* 0x000fe400078e00ff */
[----:B------:R-:W-:-:S10]  /*0b70*/  IMAD.MOV.U32 R15, RZ, RZ, -0x80000 ;  /* 0xfff80000ff0f7424 */ /* 0x000fd400078e00ff */
[----:B------:R-:W-:Y:S05]  /*0b80*/  @!P0 BRA `(.L_x_11) ;  /* 0x0000000000348947 */ /* 0x000fea0003800000 */
[----:B------:R-:W-:Y:S02]  /*0b90*/  ISETP.NE.AND P0, PT, R21, 0x7ff00000, PT ;  /* 0x7ff000001500780c */ /* 0x000fe40003f05270 */
[----:B------:R-:W-:Y:S02]  /*0ba0*/  LOP3.LUT R15, R3, 0x80000000, R7, 0x48, !PT ;  /* 0x80000000030f7812 */ /* 0x000fe400078e4807 */
[----:B------:R-:W-:-:S13]  /*0bb0*/  ISETP.EQ.OR P0, PT, R20, RZ, !P0 ;  /* 0x000000ff1400720c */ /* 0x000fda0004702670 */
[----:B------:R-:W-:Y:S01]  /*0bc0*/  @P0 LOP3.LUT R2, R15, 0x7ff00000, RZ, 0xfc, !PT ;  /* 0x7ff000000f020812 */ /* 0x000fe200078efcff */
[----:B------:R-:W-:Y:S02]  /*0bd0*/  @!P0 IMAD.MOV.U32 R14, RZ, RZ, RZ ;  /* 0x000000ffff0e8224 */ /* 0x000fe400078e00ff */
[----:B------:R-:W-:Y:S02]  /*0be0*/  @P0 IMAD.MOV.U32 R14, RZ, RZ, RZ ;  /* 0x000000ffff0e0224 */ /* 0x000fe400078e00ff */
[----:B------:R-:W-:Y:S01]  /*0bf0*/  @P0 IMAD.MOV.U32 R15, RZ, RZ, R2 ;  /* 0x000000ffff0f0224 */ /* 0x000fe200078e0002 */
[----:B------:R-:W-:Y:S06]  /*0c00*/  BRA `(.L_x_11) ;  /* 0x0000000000147947 */ /* 0x000fec0003800000 */
.L_x_13:
[----:B------:R-:W-:Y:S01]  /*0c10*/  LOP3.LUT R15, R7, 0x80000, RZ, 0xfc, !PT ;  /* 0x00080000070f7812 */ /* 0x000fe200078efcff */
[----:B------:R-:W-:Y:S01]  /*0c20*/  IMAD.MOV.U32 R14, RZ, RZ, R6 ;  /* 0x000000ffff0e7224 */ /* 0x000fe200078e0006 */
[----:B------:R-:W-:Y:S06]  /*0c30*/  BRA `(.L_x_11) ;  /* 0x0000000000087947 */ /* 0x000fec0003800000 */
.L_x_12:
[----:B------:R-:W-:Y:S01]  /*0c40*/  LOP3.LUT R15, R3, 0x80000, RZ, 0xfc, !PT ;  /* 0x00080000030f7812 */ /* 0x000fe200078efcff */
[----:B------:R-:W-:-:S07]  /*0c50*/  IMAD.MOV.U32 R14, RZ, RZ, R2 ;  /* 0x000000ffff0e7224 */ /* 0x000fce00078e0002 */
.L_x_11:
[----:B------:R-:W-:Y:S05]  /*0c60*/  BSYNC.RECONVERGENT B1 ;  /* 0x0000000000017941 */ /* 0x000fea0003800200 */
.L_x_9:
[----:B------:R-:W-:Y:S02]  /*0c70*/  IMAD.MOV.U32 R9, RZ, RZ, 0x0 ;  /* 0x00000000ff097424 */ /* 0x000fe400078e00ff */
[----:B------:R-:W-:Y:S02]  /*0c80*/  IMAD.MOV.U32 R2, RZ, RZ, R14 ;  /* 0x000000ffff027224 */ /* 0x000fe400078e000e */
[----:B------:R-:W-:Y:S01]  /*0c90*/  IMAD.MOV.U32 R3, RZ, RZ, R15 ;  /* 0x000000ffff037224 */ /* 0x000fe200078e000f */
[----:B------:R-:W-:Y:S06]  /*0ca0*/  RET.REL.NODEC R8 `(_Z13parSimpKernelPdjdd) ;  /* 0xfffffff008d47950 */ /* 0x000fec0003c3ffff */
.L_x_14:
[----:B------:R-:W-:-:S00]  /*0cb0*/  BRA `(.L_x_14) ;  /* 0xfffffffc00fc7947 */ /* 0x000fc0000383ffff */
[----:B------:R-:W-:-:S00]  /*0cc0*/  NOP ;  /* 0x0000000000007918 */ /* 0x000fc00000000000 */
        /* <DEDUP_REMOVED lines=11> */
.L_x_55:


//--------------------- .text._Z13parTrapKernelPdjdd --------------------------
	.section	.text._Z13parTrapKernelPdjdd,"ax",@progbits
	.align	128
        .global         _Z13parTrapKernelPdjdd
        .type           _Z13parTrapKernelPdjdd,@function
        .size           _Z13parTrapKernelPdjdd,(.L_x_56 - _Z13parTrapKernelPdjdd)
        .other          _Z13parTrapKernelPdjdd,@"STO_CUDA_ENTRY STV_DEFAULT"
_Z13parTrapKernelPdjdd:
.text._Z13parTrapKernelPdjdd:
        /* <DEDUP_REMOVED lines=41> */
[----:B------:R-:W-:Y:S05]  /*0290*/  CALL.REL.NOINC `($__internal_1_$__cuda_sm20_div_rn_f64_full) ;  /* 0x0000000000887944 */ /* 0x000fea0003c00000 */
.L_x_17:
[----:B------:R-:W-:Y:S05]  /*02a0*/  BSYNC.RECONVERGENT B0 ;  /* 0x0000000000007941 */ /* 0x000fea0003800200 */
.L_x_16:
[----:B------:R-:W0:Y:S01]  /*02b0*/  LDC.64 R4, c[0x0][0x380] ;  /* 0x0000e000ff047b82 */ /* 0x000e220000000a00 */
[----:B------:R-:W-:Y:S01]  /*02c0*/  DMUL R2, R2, 0.5 ;  /* 0x3fe0000002027828 */ /* 0x000fe20000000000 */
[----:B0-----:R-:W-:-:S06]  /*02d0*/  IMAD.WIDE.U32 R4, R0, 0x8, R4 ;  /* 0x0000000800047825 */ /* 0x001fcc00078e0004 */
[----:B------:R-:W-:Y:S01]  /*02e0*/  STG.E.64 desc[UR6][R4.64], R2 ;  /* 0x0000000204007986 */ /* 0x000fe2000c101b06 */
[----:B------:R-:W-:Y:S05]  /*02f0*/  EXIT ;  /* 0x000000000000794d */ /* 0x000fea0003800000 */
.L_x_15:
        /* <DEDUP_REMOVED lines=23> */
.L_x_19:
[----:B------:R-:W-:Y:S05]  /*0470*/  BSYNC.RECONVERGENT B0 ;  /* 0x0000000000007941 */ /* 0x000fea0003800200 */
.L_x_18:
[----:B------:R-:W0:Y:S02]  /*0480*/  LDC.64 R4, c[0x0][0x380] ;  /* 0x0000e000ff047b82 */ /* 0x000e240000000a00 */
[----:B0-----:R-:W-:-:S05]  /*0490*/  IMAD.WIDE.U32 R4, R0, 0x8, R4 ;  /* 0x0000000800047825 */ /* 0x001fca00078e0004 */
[----:B------:R-:W-:Y:S01]  /*04a0*/  STG.E.64 desc[UR6][R4.64], R2 ;  /* 0x0000000204007986 */ /* 0x000fe2000c101b06 */
[----:B------:R-:W-:Y:S05]  /*04b0*/  EXIT ;  /* 0x000000000000794d */ /* 0x000fea0003800000 */
        .weak           $__internal_1_$__cuda_sm20_div_rn_f64_full
        .type           $__internal_1_$__cuda_sm20_div_rn_f64_full,@function
        .size           $__internal_1_$__cuda_sm20_div_rn_f64_full,(.L_x_56 - $__internal_1_$__cuda_sm20_div_rn_f64_full)
$__internal_1_$__cuda_sm20_div_rn_f64_full:
        /* <DEDUP_REMOVED lines=32> */
.L_x_20:
        /* <DEDUP_REMOVED lines=37> */
.L_x_22:
        /* <DEDUP_REMOVED lines=16> */
.L_x_25:
[----:B------:R-:W-:Y:S01]  /*0a10*/  LOP3.LUT R15, R7, 0x80000, RZ, 0xfc, !PT ;  /* 0x00080000070f7812 */ /* 0x000fe200078efcff */
[----:B------:R-:W-:Y:S01]  /*0a20*/  IMAD.MOV.U32 R14, RZ, RZ, R6 ;  /* 0x000000ffff0e7224 */ /* 0x000fe200078e0006 */
[----:B------:R-:W-:Y:S06]  /*0a30*/  BRA `(.L_x_23) ;  /* 0x0000000000087947 */ /* 0x000fec0003800000 */
.L_x_24:
[----:B------:R-:W-:Y:S01]  /*0a40*/  LOP3.LUT R15, R3, 0x80000, RZ, 0xfc, !PT ;  /* 0x00080000030f7812 */ /* 0x000fe200078efcff */
[----:B------:R-:W-:-:S07]  /*0a50*/  IMAD.MOV.U32 R14, RZ, RZ, R2 ;  /* 0x000000ffff0e7224 */ /* 0x000fce00078e0002 */
.L_x_23:
[----:B------:R-:W-:Y:S05]  /*0a60*/  BSYNC.RECONVERGENT B1 ;  /* 0x0000000000017941 */ /* 0x000fea0003800200 */
.L_x_21:
[----:B------:R-:W-:Y:S02]  /*0a70*/  IMAD.MOV.U32 R9, RZ, RZ, 0x0 ;  /* 0x00000000ff097424 */ /* 0x000fe400078e00ff */
[----:B------:R-:W-:Y:S02]  /*0a80*/  IMAD.MOV.U32 R2, RZ, RZ, R14 ;  /* 0x000000ffff027224 */ /* 0x000fe400078e000e */
[----:B------:R-:W-:Y:S01]  /*0a90*/  IMAD.MOV.U32 R3, RZ, RZ, R15 ;  /* 0x000000ffff037224 */ /* 0x000fe200078e000f */
[----:B------:R-:W-:Y:S06]  /*0aa0*/  RET.REL.NODEC R8 `(_Z13parTrapKernelPdjdd) ;  /* 0xfffffff408547950 */ /* 0x000fec0003c3ffff */
.L_x_26:
        /* <DEDUP_REMOVED lines=13> */
.L_x_56:


//--------------------- .text._Z13parQuadKernelPdjddd --------------------------
	.section	.text._Z13parQuadKernelPdjddd,"ax",@progbits
	.align	128
        .global         _Z13parQuadKernelPdjddd
        .type           _Z13parQuadKernelPdjddd,@function
        .size           _Z13parQuadKernelPdjddd,(.L_x_57 - _Z13parQuadKernelPdjddd)
        .other          _Z13parQuadKernelPdjddd,@"STO_CUDA_ENTRY STV_DEFAULT"
_Z13parQuadKernelPdjddd:
.text._Z13parQuadKernelPdjddd:
        /* <DEDUP_REMOVED lines=8> */
[----:B------:R-:W-:Y:S01]  /*0080*/  UIADD3 UR4, UPT, UPT, UR5, -0x1, URZ ;  /* 0xffffffff05047890 */ /* 0x000fe2000fffe0ff */
[----:B------:R-:W-:Y:S01]  /*0090*/  IMAD.MOV.U32 R2, RZ, RZ, 0x1 ;  /* 0x00000001ff027424 */ /* 0x000fe200078e00ff */
[----:B------:R-:W0:Y:S01]  /*00a0*/  LDCU.128 UR8, c[0x0][0x390] ;  /* 0x00007200ff0877ac */ /* 0x000e220008000c00 */
[----:B------:R-:W-:Y:S01]  /*00b0*/  LOP3.LUT R10, RZ, R0, RZ, 0x33, !PT ;  /* 0x00000000ff0a7212 */ /* 0x000fe200078e33ff */
[----:B------:R-:W-:Y:S04]  /*00c0*/  BSSY.RECONVERGENT B0, `(.L_x_27) ;  /* 0x0000016000007945 */ /* 0x000fe80003800200 */
[----:B------:R-:W-:Y:S01]  /*00d0*/  VIADD R12, R10, UR5 ;  /* 0x000000050a0c7c36 */ /* 0x000fe20008000000 */
[----:B------:R-:W1:Y:S08]  /*00e0*/  I2F.F64.U32 R4, UR4 ;  /* 0x0000000400047d12 */ /* 0x000e700008201800 */
[----:B-1----:R-:W1:Y:S02]  /*00f0*/  MUFU.RCP64H R3, R5 ;  /* 0x0000000500037308 */ /* 0x002e640000001800 */
[----:B-1----:R-:W-:-:S08]  /*0100*/  DFMA R6, -R4, R2, 1 ;  /* 0x3ff000000406742b */ /* 0x002fd00000000102 */
[----:B------:R-:W-:Y:S02]  /*0110*/  DFMA R8, R6, R6, R6 ;  /* 0x000000060608722b */ /* 0x000fe40000000006 */
[----:B------:R-:W0:Y:S06]  /*0120*/  I2F.F64.U32 R6, R0 ;  /* 0x0000000000067312 */ /* 0x000e2c0000201800 */
[----:B------:R-:W-:Y:S02]  /*0130*/  DFMA R8, R2, R8, R2 ;  /* 0x000000080208722b */ /* 0x000fe40000000002 */
[----:B------:R-:W1:Y:S06]  /*0140*/  I2F.F64.U32 R2, R12 ;  /* 0x0000000c00027312 */ /* 0x000e6c0000201800 */
[----:B------:R-:W-:-:S02]  /*0150*/  DFMA R10, -R4, R8, 1 ;  /* 0x3ff00000040a742b */ /* 0x000fc40000000108 */
[----:B0-----:R-:W-:-:S06]  /*0160*/  DMUL R6, R6, UR10 ;  /* 0x0000000a06067c28 */ /* 0x001fcc0008000000 */
[----:B------:R-:W-:Y:S02]  /*0170*/  DFMA R10, R8, R10, R8 ;  /* 0x0000000a080a722b */ /* 0x000fe40000000008 */
[----:B-1----:R-:W-:-:S08]  /*0180*/  DFMA R6, R2, UR8, R6 ;  /* 0x0000000802067c2b */ /* 0x002fd00008000006 */
[----:B------:R-:W-:Y:S02]  /*0190*/  DMUL R2, R6, R10 ;  /* 0x0000000a06027228 */ /* 0x000fe40000000000 */
[----:B------:R-:W-:-:S06]  /*01a0*/  FSETP.GEU.AND P1, PT, |R7|, 6.5827683646048100446e-37, PT ;  /* 0x036000000700780b */ /* 0x000fcc0003f2e200 */
[----:B------:R-:W-:-:S08]  /*01b0*/  DFMA R8, -R4, R2, R6 ;  /* 0x000000020408722b */ /* 0x000fd00000000106 */
[----:B------:R-:W-:-:S10]  /*01c0*/  DFMA R2, R10, R8, R2 ;  /* 0x000000080a02722b */ /* 0x000fd40000000002 */
[----:B------:R-:W-:-:S05]  /*01d0*/  FFMA R8, RZ, R5, R3 ;  /* 0x00000005ff087223 */ /* 0x000fca0000000003 */
[----:B------:R-:W-:-:S13]  /*01e0*/  FSETP.GT.AND P0, PT, |R8|, 1.469367938527859385e-39, PT ;  /* 0x001000000800780b */ /* 0x000fda0003f04200 */
[----:B------:R-:W-:Y:S05]  /*01f0*/  @P0 BRA P1, `(.L_x_28) ;  /* 0x0000000000080947 */ /* 0x000fea0000800000 */
[----:B------:R-:W-:-:S07]  /*0200*/  MOV R10, 0x220 ;  /* 0x00000220000a7802 */ /* 0x000fce0000000f00 */
[----:B------:R-:W-:Y:S05]  /*0210*/  CALL.REL.NOINC `($__internal_2_$__cuda_sm20_div_rn_f64_full) ;  /* 0x0000000000807944 */ /* 0x000fea0003c00000 */
.L_x_28:
[----:B------:R-:W-:Y:S05]  /*0220*/  BSYNC.RECONVERGENT B0 ;  /* 0x0000000000007941 */ /* 0x000fea0003800200 */
.L_x_27:
[----:B------:R-:W-:Y:S01]  /*0230*/  DMUL R4, R2, 2500 ;  /* 0x40a3880002047828 */ /* 0x000fe20000000000 */
[----:B------:R-:W-:Y:S01]  /*0240*/  UMOV UR4, 0x54442d18 ;  /* 0x54442d1800047882 */ /* 0x000fe20000000000 */
[----:B------:R-:W-:Y:S01]  /*0250*/  UMOV UR5, 0x400921fb ;  /* 0x400921fb00057882 */ /* 0x000fe20000000000 */
[----:B------:R-:W-:Y:S05]  /*0260*/  BSSY.RECONVERGENT B0, `(.L_x_29) ;  /* 0x0000017000007945 */ /* 0x000fea0003800200 */
[----:B------:R-:W-:Y:S01]  /*0270*/  DFMA R4, R4, R2, 1 ;  /* 0x3ff000000404742b */ /* 0x000fe20000000002 */
[----:B------:R-:W-:-:S07]  /*0280*/  IMAD.MOV.U32 R2, RZ, RZ, 0x1 ;  /* 0x00000001ff027424 */ /* 0x000fce00078e00ff */
[----:B------:R-:W-:Y:S01]  /*0290*/  DMUL R8, R4, UR4 ;  /* 0x0000000404087c28 */ /* 0x000fe20008000000 */
[----:B------:R-:W0:Y:S05]  /*02a0*/  LDCU.64 UR4, c[0x0][0x358] ;  /* 0x00006b00ff0477ac */ /* 0x000e2a0008000a00 */
[----:B------:R-:W1:Y:S02]  /*02b0*/  MUFU.RCP64H R3, R9 ;  /* 0x0000000900037308 */ /* 0x000e640000001800 */
[----:B-1----:R-:W-:-:S08]  /*02c0*/  DFMA R4, -R8, R2, 1 ;  /* 0x3ff000000804742b */ /* 0x002fd00000000102 */
        /* <DEDUP_REMOVED lines=9> */
[----:B0-----:R-:W-:Y:S05]  /*0360*/  @P0 BRA `(.L_x_30) ;  /* 0x0000000000180947 */ /* 0x001fea0003800000 */
[----:B------:R-:W-:Y:S01]  /*0370*/  IMAD.MOV.U32 R4, RZ, RZ, R8 ;  /* 0x000000ffff047224 */ /* 0x000fe200078e0008 */
[----:B------:R-:W-:Y:S01]  /*0380*/  MOV R10, 0x3d0 ;  /* 0x000003d0000a7802 */ /* 0x000fe20000000f00 */
[----:B------:R-:W-:Y:S02]  /*0390*/  IMAD.MOV.U32 R5, RZ, RZ, R9 ;  /* 0x000000ffff057224 */ /* 0x000fe400078e0009 */
[----:B------:R-:W-:Y:S02]  /*03a0*/  IMAD.MOV.U32 R6, RZ, RZ, RZ ;  /* 0x000000ffff067224 */ /* 0x000fe400078e00ff */
[----:B------:R-:W-:-:S07]  /*03b0*/  IMAD.MOV.U32 R7, RZ, RZ, 0x40490000 ;  /* 0x40490000ff077424 */ /* 0x000fce00078e00ff */
[----:B------:R-:W-:Y:S05]  /*03c0*/  CALL.REL.NOINC `($__internal_2_$__cuda_sm20_div_rn_f64_full) ;  /* 0x0000000000147944 */ /* 0x000fea0003c00000 */
.L_x_30:
[----:B------:R-:W-:Y:S05]  /*03d0*/  BSYNC.RECONVERGENT B0 ;  /* 0x0000000000007941 */ /* 0x000fea0003800200 */
.L_x_29:
[----:B------:R-:W0:Y:S02]  /*03e0*/  LDC.64 R4, c[0x0][0x380] ;  /* 0x0000e000ff047b82 */ /* 0x000e240000000a00 */
[----:B0-----:R-:W-:-:S05]  /*03f0*/  IMAD.WIDE.U32 R4, R0, 0x8, R4 ;  /* 0x0000000800047825 */ /* 0x001fca00078e0004 */
[----:B------:R-:W-:Y:S01]  /*0400*/  STG.E.64 desc[UR4][R4.64], R2 ;  /* 0x0000000204007986 */ /* 0x000fe2000c101b04 */
[----:B------:R-:W-:Y:S05]  /*0410*/  EXIT ;  /* 0x000000000000794d */ /* 0x000fea0003800000 */
        .weak           $__internal_2_$__cuda_sm20_div_rn_f64_full
        .type           $__internal_2_$__cuda_sm20_div_rn_f64_full,@function
        .size           $__internal_2_$__cuda_sm20_div_rn_f64_full,(.L_x_57 - $__internal_2_$__cuda_sm20_div_rn_f64_full)
$__internal_2_$__cuda_sm20_div_rn_f64_full:
[C---:B------:R-:W-:Y:S01]  /*0420*/  FSETP.GEU.AND P0, PT, |R5|.reuse, 1.469367938527859385e-39, PT ;  /* 0x001000000500780b */ /* 0x040fe20003f0e200 */
[----:B------:R-:W-:Y:S01]  /*0430*/  IMAD.MOV.U32 R16, RZ, RZ, 0x1 ;  /* 0x00000001ff107424 */ /* 0x000fe200078e00ff */
[----:B------:R-:W-:Y:S01]  /*0440*/  LOP3.LUT R2, R5, 0x800fffff, RZ, 0xc0, !PT ;  /* 0x800fffff05027812 */ /* 0x000fe200078ec0ff */
[----:B------:R-:W-:Y:S01]  /*0450*/  BSSY.RECONVERGENT B1, `(.L_x_31) ;  /* 0x0000055000017945 */ /* 0x000fe20003800200 */
[C---:B------:R-:W-:Y:S02]  /*0460*/  FSETP.GEU.AND P2, PT, |R7|.reuse, 1.469367938527859385e-39, PT ;  /* 0x001000000700780b */ /* 0x040fe40003f4e200 */
[----:B------:R-:W-:Y:S01]  /*0470*/  LOP3.LUT R3, R2, 0x3ff00000, RZ, 0xfc, !PT ;  /* 0x3ff0000002037812 */ /* 0x000fe200078efcff */
[----:B------:R-:W-:Y:S01]  /*0480*/  IMAD.MOV.U32 R2, RZ, RZ, R4 ;  /* 0x000000ffff027224 */ /* 0x000fe200078e0004 */
[----:B------:R-:W-:Y:S02]  /*0490*/  LOP3.LUT R11, R7, 0x7ff00000, RZ, 0xc0, !PT ;  /* 0x7ff00000070b7812 */ /* 0x000fe400078ec0ff */
[----:B------:R-:W-:-:S03]  /*04a0*/  LOP3.LUT R14, R5, 0x7ff00000, RZ, 0xc0, !PT ;  /* 0x7ff00000050e7812 */ /* 0x000fc600078ec0ff */
[----:B------:R-:W-:Y:S01]  /*04b0*/  @!P0 DMUL R2, R4, 8.98846567431157953865e+307 ;  /* 0x7fe0000004028828 */ /* 0x000fe20000000000 */
[----:B------:R-:W-:-:S03]  /*04c0*/  ISETP.GE.U32.AND P1, PT, R11, R14, PT ;  /* 0x0000000e0b00720c */ /* 0x000fc60003f26070 */
[----:B------:R-:W-:Y:S01]  /*04d0*/  @!P2 LOP3.LUT R12, R5, 0x7ff00000, RZ, 0xc0, !PT ;  /* 0x7ff00000050ca812 */ /* 0x000fe200078ec0ff */
[----:B------:R-:W-:Y:S01]  /*04e0*/  @!P2 IMAD.MOV.U32 R18, RZ, RZ, RZ ;  /* 0x000000ffff12a224 */ /* 0x000fe200078e00ff */
[----:B------:R-:W0:Y:S02]  /*04f0*/  MUFU.RCP64H R17, R3 ;  /* 0x0000000300117308 */ /* 0x000e240000001800 */
[----:B------:R-:W-:Y:S01]  /*0500*/  @!P2 ISETP.GE.U32.AND P3, PT, R11, R12, PT ;  /* 0x0000000c0b00a20c */ /* 0x000fe20003f66070 */
[----:B------:R-:W-:-:S05]  /*0510*/  IMAD.MOV.U32 R12, RZ, RZ, 0x1ca00000 ;  /* 0x1ca00000ff0c7424 */ /* 0x000fca00078e00ff */
[----:B------:R-:W-:-:S04]  /*0520*/  @!P2 SEL R13, R12, 0x63400000, !P3 ;  /* 0x634000000c0da807 */ /* 0x000fc80005800000 */
[----:B------:R-:W-:-:S04]  /*0530*/  @!P2 LOP3.LUT R13, R13, 0x80000000, R7, 0xf8, !PT ;  /* 0x800000000d0da812 */ /* 0x000fc800078ef807 */
[----:B------:R-:W-:Y:S01]  /*0540*/  @!P2 LOP3.LUT R19, R13, 0x100000, RZ, 0xfc, !PT ;  /* 0x001000000d13a812 */ /* 0x000fe200078efcff */
[----:B0-----:R-:W-:-:S08]  /*0550*/  DFMA R8, R16, -R2, 1 ;  /* 0x3ff000001008742b */ /* 0x001fd00000000802 */
[----:B------:R-:W-:-:S08]  /*0560*/  DFMA R8, R8, R8, R8 ;  /* 0x000000080808722b */ /* 0x000fd00000000008 */
[----:B------:R-:W-:Y:S01]  /*0570*/  DFMA R16, R16, R8, R16 ;  /* 0x000000081010722b */ /* 0x000fe20000000010 */
[----:B------:R-:W-:Y:S01]  /*0580*/  SEL R9, R12, 0x63400000, !P1 ;  /* 0x634000000c097807 */ /* 0x000fe20004800000 */
[----:B------:R-:W-:-:S03]  /*0590*/  IMAD.MOV.U32 R8, RZ, RZ, R6 ;  /* 0x000000ffff087224 */ /* 0x000fc600078e0006 */
[----:B------:R-:W-:-:S03]  /*05a0*/  LOP3.LUT R9, R9, 0x800fffff, R7, 0xf8, !PT ;  /* 0x800fffff09097812 */ /* 0x000fc600078ef807 */
[----:B------:R-:W-:-:S03]  /*05b0*/  DFMA R20, R16, -R2, 1 ;  /* 0x3ff000001014742b */ /* 0x000fc60000000802 */
[----:B------:R-:W-:-:S05]  /*05c0*/  @!P2 DFMA R8, R8, 2, -R18 ;  /* 0x400000000808a82b */ /* 0x000fca0000000812 */
[----:B------:R-:W-:Y:S01]  /*05d0*/  DFMA R16, R16, R20, R16 ;  /* 0x000000141010722b */ /* 0x000fe20000000010 */
[----:B------:R-:W-:Y:S02]  /*05e0*/  IMAD.MOV.U32 R21, RZ, RZ, R11 ;  /* 0x000000ffff157224 */ /* 0x000fe400078e000b */
[----:B------:R-:W-:Y:S01]  /*05f0*/  IMAD.MOV.U32 R20, RZ, RZ, R14 ;  /* 0x000000ffff147224 */ /* 0x000fe200078e000e */
[----:B------:R-:W-:Y:S02]  /*0600*/  @!P0 LOP3.LUT R20, R3, 0x7ff00000, RZ, 0xc0, !PT ;  /* 0x7ff0000003148812 */ /* 0x000fe400078ec0ff */
[----:B------:R-:W-:Y:S02]  /*0610*/  @!P2 LOP3.LUT R21, R9, 0x7ff00000, RZ, 0xc0, !PT ;  /* 0x7ff000000915a812 */ /* 0x000fe400078ec0ff */
[----:B------:R-:W-:Y:S01]  /*0620*/  DMUL R18, R16, R8 ;  /* 0x0000000810127228 */ /* 0x000fe20000000000 */
[----:B------:R-:W-:Y:S02]  /*0630*/  VIADD R22, R20, 0xffffffff ;  /* 0xffffffff14167836 */ /* 0x000fe40000000000 */
[----:B------:R-:W-:-:S05]  /*0640*/  VIADD R13, R21, 0xffffffff ;  /* 0xffffffff150d7836 */ /* 0x000fca0000000000 */
[----:B------:R-:W-:Y:S01]  /*0650*/  DFMA R14, R18, -R2, R8 ;  /* 0x80000002120e722b */ /* 0x000fe20000000008 */
[----:B------:R-:W-:-:S04]  /*0660*/  ISETP.GT.U32.AND P0, PT, R13, 0x7feffffe, PT ;  /* 0x7feffffe0d00780c */ /* 0x000fc80003f04070 */
[----:B------:R-:W-:-:S03]  /*0670*/  ISETP.GT.U32.OR P0, PT, R22, 0x7feffffe, P0 ;  /* 0x7feffffe1600780c */ /* 0x000fc60000704470 */
[----:B------:R-:W-:-:S10]  /*0680*/  DFMA R14, R16, R14, R18 ;  /* 0x0000000e100e722b */ /* 0x000fd40000000012 */
[----:B------:R-:W-:Y:S05]  /*0690*/  @P0 BRA `(.L_x_32) ;  /* 0x00000000006c0947 */ /* 0x000fea0003800000 */
        /* <DEDUP_REMOVED lines=27> */
.L_x_32:
        /* <DEDUP_REMOVED lines=16> */
.L_x_35:
[----:B------:R-:W-:Y:S01]  /*0950*/  LOP3.LUT R13, R5, 0x80000, RZ, 0xfc, !PT ;  /* 0x00080000050d7812 */ /* 0x000fe200078efcff */
[----:B------:R-:W-:Y:S01]  /*0960*/  IMAD.MOV.U32 R12, RZ, RZ, R4 ;  /* 0x000000ffff0c7224 */ /* 0x000fe200078e0004 */
[----:B------:R-:W-:Y:S06]  /*0970*/  BRA `(.L_x_33) ;  /* 0x0000000000087947 */ /* 0x000fec0003800000 */
.L_x_34:
[----:B------:R-:W-:Y:S01]  /*0980*/  LOP3.LUT R13, R7, 0x80000, RZ, 0xfc, !PT ;  /* 0x00080000070d7812 */ /* 0x000fe200078efcff */
[----:B------:R-:W-:-:S07]  /*0990*/  IMAD.MOV.U32 R12, RZ, RZ, R6 ;  /* 0x000000ffff0c7224 */ /* 0x000fce00078e0006 */
.L_x_33:
[----:B------:R-:W-:Y:S05]  /*09a0*/  BSYNC.RECONVERGENT B1 ;  /* 0x0000000000017941 */ /* 0x000fea0003800200 */
.L_x_31:
[----:B------:R-:W-:Y:S02]  /*09b0*/  IMAD.MOV.U32 R11, RZ, RZ, 0x0 ;  /* 0x00000000ff0b7424 */ /* 0x000fe400078e00ff */
[----:B------:R-:W-:Y:S02]  /*09c0*/  IMAD.MOV.U32 R2, RZ, RZ, R12 ;  /* 0x000000ffff027224 */ /* 0x000fe400078e000c */
[----:B------:R-:W-:Y:S01]  /*09d0*/  IMAD.MOV.U32 R3, RZ, RZ, R13 ;  /* 0x000000ffff037224 */ /* 0x000fe200078e000d */
[----:B------:R-:W-:Y:S06]  /*09e0*/  RET.REL.NODEC R10 `(_Z13parQuadKernelPdjddd) ;  /* 0xfffffff40a847950 */ /* 0x000fec0003c3ffff */
.L_x_36:
        /* <DEDUP_REMOVED lines=9> */
.L_x_57:


//--------------------- .text._Z18sumReductionKernelPdS_j --------------------------
	.section	.text._Z18sumReductionKernelPdS_j,"ax",@progbits
	.align	128
        .global         _Z18sumReductionKernelPdS_j
        .type           _Z18sumReductionKernelPdS_j,@function
        .size           _Z18sumReductionKernelPdS_j,(.L_x_61 - _Z18sumReductionKernelPdS_j)
        .other          _Z18sumReductionKernelPdS_j,@"STO_CUDA_ENTRY STV_DEFAULT"
_Z18sumReductionKernelPdS_j:
.text._Z18sumReductionKernelPdS_j:
[----:B------:R-:W-:Y:S01]  /*0000*/  LDC R1, c[0x0][0x37c] ;  /* 0x0000df00ff017b82 */ /* 0x000fe20000000800 */
[----:B------:R-:W0:Y:S07]  /*0010*/  S2R R0, SR_TID.X ;  /* 0x0000000000007919 */ /* 0x000e2e0000002100 */
[----:B------:R-:W0:Y:S01]  /*0020*/  LDC R2, c[0x0][0x360] ;  /* 0x0000d800ff027b82 */ /* 0x000e220000000800 */
[----:B------:R-:W1:Y:S01]  /*0030*/  LDCU UR4, c[0x0][0x390] ;  /* 0x00007200ff0477ac */ /* 0x000e620008000800 */
[----:B------:R-:W0:Y:S01]  /*0040*/  S2R R3, SR_CTAID.X ;  /* 0x0000000000037919 */ /* 0x000e220000002500 */
[----:B------:R-:W2:Y:S01]  /*0050*/  LDCU.64 UR6, c[0x0][0x358] ;  /* 0x00006b00ff0677ac */ /* 0x000ea20008000a00 */
[----:B0-----:R-:W-:-:S05]  /*0060*/  IMAD R5, R3, R2, R0 ;  /* 0x0000000203057224 */ /* 0x001fca00078e0200 */
[----:B-1----:R-:W-:-:S13]  /*0070*/  ISETP.GE.U32.AND P0, PT, R5, UR4, PT ;  /* 0x0000000405007c0c */ /* 0x002fda000bf06070 */
[----:B------:R-:W0:Y:S02]  /*0080*/  @!P0 LDC.64 R6, c[0x0][0x380] ;  /* 0x0000e000ff068b82 */ /* 0x000e240000000a00 */
[----:B0-----:R-:W-:-:S06]  /*0090*/  @!P0 IMAD.WIDE.U32 R6, R5, 0x8, R6 ;  /* 0x0000000805068825 */ /* 0x001fcc00078e0006 */
[----:B--2---:R-:W2:Y:S01]  /*00a0*/  @!P0 LDG.E.64 R6, desc[UR6][R6.64] ;  /* 0x0000000606068981 */ /* 0x004ea2000c1e1b00 */
[----:B------:R-:W0:Y:S01]  /*00b0*/  S2UR UR5, SR_CgaCtaId ;  /* 0x00000000000579c3 */ /* 0x000e220000008800 */
[----:B------:R-:W-:Y:S02]  /*00c0*/  UMOV UR4, 0x400 ;  /* 0x0000040000047882 */ /* 0x000fe40000000000 */
[----:B0-----:R-:W-:-:S06]  /*00d0*/  ULEA UR4, UR5, UR4, 0x18 ;  /* 0x0000000405047291 */ /* 0x001fcc000f8ec0ff */
[----:B------:R-:W-:-:S05]  /*00e0*/  LEA R4, R0, UR4, 0x3 ;  /* 0x0000000400047c11 */ /* 0x000fca000f8e18ff */
[----:B--2---:R0:W-:Y:S04]  /*00f0*/  @!P0 STS.64 [R4], R6 ;  /* 0x0000000604008388 */ /* 0x0041e80000000a00 */
[----:B------:R0:W-:Y:S01]  /*0100*/  @P0 STS.64 [R4], RZ ;  /* 0x000000ff04000388 */ /* 0x0001e20000000a00 */
[----:B------:R-:W-:Y:S01]  /*0110*/  BAR.SYNC.DEFER_BLOCKING 0x0 ;  /* 0x0000000000007b1d */ /* 0x000fe20000010000 */
[----:B------:R-:W-:-:S13]  /*0120*/  ISETP.GE.U32.AND P0, PT, R2, 0x400, PT ;  /* 0x000004000200780c */ /* 0x000fda0003f06070 */
[----:B0-----:R-:W-:Y:S05]  /*0130*/  @!P0 BRA `(.L_x_37) ;  /* 0x00000000001c8947 */ /* 0x001fea0003800000 */
[----:B------:R-:W-:-:S13]  /*0140*/  ISETP.GT.U32.AND P0, PT, R0, 0x1ff, PT ;  /* 0x000001ff0000780c */ /* 0x000fda0003f04070 */
[----:B------:R-:W-:Y:S04]  /*0150*/  @!P0 LDS.64 R6, [R4+0x1000] ;  /* 0x0010000004068984 */ /* 0x000fe80000000a00 */
[----:B------:R-:W0:Y:S02]  /*0160*/  @!P0 LDS.64 R8, [R4] ;  /* 0x0000000004088984 */ /* 0x000e240000000a00 */
[----:B0-----:R-:W-:-:S07]  /*0170*/  @!P0 DADD R6, R6, R8 ;  /* 0x0000000006068229 */ /* 0x001fce0000000008 */
[----:B------:R0:W-:Y:S01]  /*0180*/  @!P0 STS.64 [R4], R6 ;  /* 0x0000000604008388 */ /* 0x0001e20000000a00 */
[----:B------:R-:W-:Y:S06]  /*0190*/  BAR.SYNC.DEFER_BLOCKING 0x0 ;  /* 0x0000000000007b1d */ /* 0x000fec0000010000 */
[----:B------:R-:W-:Y:S05]  /*01a0*/  BRA `(.L_x_38) ;  /* 0x0000000000087947 */ /* 0x000fea0003800000 */
.L_x_37:
[----:B------:R-:W-:-:S13]  /*01b0*/  ISETP.GE.U32.AND P0, PT, R2, 0x200, PT ;  /* 0x000002000200780c */ /* 0x000fda0003f06070 */
[----:B------:R-:W-:Y:S05]  /*01c0*/  @!P0 BRA `(.L_x_39) ;  /* 0x00000000001c8947 */ /* 0x000fea0003800000 */
.L_x_38:
[----:B------:R-:W-:-:S13]  /*01d0*/  ISETP.GT.U32.AND P0, PT, R0, 0xff, PT ;  /* 0x000000ff0000780c */ /* 0x000fda0003f04070 */
[----:B0-----:R-:W-:Y:S04]  /*01e0*/  @!P0 LDS.64 R6, [R4+0x800] ;  /* 0x0008000004068984 */ /* 0x001fe80000000a00 */
[----:B------:R-:W0:Y:S02]  /*01f0*/  @!P0 LDS.64 R8, [R4] ;  /* 0x0000000004088984 */ /* 0x000e240000000a00 */
[----:B0-----:R-:W-:-:S07]  /*0200*/  @!P0 DADD R6, R6, R8 ;  /* 0x0000000006068229 */ /* 0x001fce0000000008 */
[----:B------:R0:W-:Y:S01]  /*0210*/  @!P0 STS.64 [R4], R6 ;  /* 0x0000000604008388 */ /* 0x0001e20000000a00 */
[----:B------:R-:W-:Y:S06]  /*0220*/  BAR.SYNC.DEFER_BLOCKING 0x0 ;  /* 0x0000000000007b1d */ /* 0x000fec0000010000 */
[----:B------:R-:W-:Y:S05]  /*0230*/  BRA `(.L_x_40) ;  /* 0x0000000000087947 */ /* 0x000fea0003800000 */
.L_x_39:
[----:B------:R-:W-:-:S13]  /*0240*/  ISETP.GE.U32.AND P0, PT, R2, 0x100, PT ;  /* 0x000001000200780c */ /* 0x000fda0003f06070 */
[----:B------:R-:W-:Y:S05]  /*0250*/  @!P0 BRA `(.L_x_41) ;  /* 0x00000000001c8947 */ /* 0x000fea0003800000 */
.L_x_40:
[----:B------:R-:W-:-:S13]  /*0260*/  ISETP.GT.U32.AND P0, PT, R0, 0x7f, PT ;  /* 0x0000007f0000780c */ /* 0x000fda0003f04070 */
[----:B0-----:R-:W-:Y:S04]  /*0270*/  @!P0 LDS.64 R6, [R4+0x400] ;  /* 0x0004000004068984 */ /* 0x001fe80000000a00 */
[----:B------:R-:W0:Y:S02]  /*0280*/  @!P0 LDS.64 R8, [R4] ;  /* 0x0000000004088984 */ /* 0x000e240000000a00 */
[----:B0-----:R-:W-:-:S07]  /*0290*/  @!P0 DADD R6, R6, R8 ;  /* 0x0000000006068229 */ /* 0x001fce0000000008 */
[----:B------:R0:W-:Y:S01]  /*02a0*/  @!P0 STS.64 [R4], R6 ;  /* 0x0000000604008388 */ /* 0x0001e20000000a00 */
[----:B------:R-:W-:Y:S06]  /*02b0*/  BAR.SYNC.DEFER_BLOCKING 0x0 ;  /* 0x0000000000007b1d */ /* 0x000fec0000010000 */
[----:B------:R-:W-:Y:S05]  /*02c0*/  BRA `(.L_x_42) ;  /* 0x0000000000087947 */ /* 0x000fea0003800000 */
.L_x_41:
[----:B------:R-:W-:-:S13]  /*02d0*/  ISETP.GE.U32.AND P0, PT, R2, 0x80, PT ;  /* 0x000000800200780c */ /* 0x000fda0003f06070 */
[----:B------:R-:W-:Y:S05]  /*02e0*/  @!P0 BRA `(.L_x_43) ;  /* 0x0000000000188947 */ /* 0x000fea0003800000 */
.L_x_42:
[----:B------:R-:W-:-:S13]  /*02f0*/  ISETP.GT.U32.AND P0, PT, R0, 0x3f, PT ;  /* 0x0000003f0000780c */ /* 0x000fda0003f04070 */
[----:B0-----:R-:W-:Y:S04]  /*0300*/  @!P0 LDS.64 R6, [R4+0x200] ;  /* 0x0002000004068984 */ /* 0x001fe80000000a00 */
[----:B------:R-:W0:Y:S02]  /*0310*/  @!P0 LDS.64 R8, [R4] ;  /* 0x0000000004088984 */ /* 0x000e240000000a00 */
[----:B0-----:R-:W-:-:S07]  /*0320*/  @!P0 DADD R6, R6, R8 ;  /* 0x0000000006068229 */ /* 0x001fce0000000008 */
[----:B------:R0:W-:Y:S01]  /*0330*/  @!P0 STS.64 [R4], R6 ;  /* 0x0000000604008388 */ /* 0x0001e20000000a00 */
[----:B------:R-:W-:Y:S06]  /*0340*/  BAR.SYNC.DEFER_BLOCKING 0x0 ;  /* 0x0000000000007b1d */ /* 0x000fec0000010000 */
.L_x_43:
[----:B------:R-:W-:-:S13]  /*0350*/  ISETP.GT.U32.AND P0, PT, R0, 0x1f, PT ;  /* 0x0000001f0000780c */ /* 0x000fda0003f04070 */
[----:B------:R-:W-:Y:S05]  /*0360*/  @P0 EXIT ;  /* 0x000000000000094d */ /* 0x000fea0003800000 */
[----:B------:R-:W-:-:S13]  /*0370*/  ISETP.GE.U32.AND P0, PT, R2, 0x40, PT ;  /* 0x000000400200780c */ /* 0x000fda0003f06070 */
[----:B0-----:R-:W-:Y:S04]  /*0380*/  @P0 LDS.64 R6, [R4+0x100] ;  /* 0x0001000004060984 */ /* 0x001fe80000000a00 */
[----:B------:R-:W0:Y:S02]  /*0390*/  @P0 LDS.64 R8, [R4] ;  /* 0x0000000004080984 */ /* 0x000e240000000a00 */
[----:B0-----:R-:W-:Y:S01]  /*03a0*/  @P0 DADD R6, R6, R8 ;  /* 0x0000000006060229 */ /* 0x001fe20000000008 */
[----:B------:R-:W-:Y:S10]  /*03b0*/  @P0 BRA `(.L_x_44) ;  /* 0x00000000000c0947 */ /* 0x000ff40003800000 */
[----:B------:R-:W-:-:S13]  /*03c0*/  ISETP.GE.U32.AND P0, PT, R2, 0x20, PT ;  /* 0x000000200200780c */ /* 0x000fda0003f06070 */
[----:B------:R-:W-:Y:S05]  /*03d0*/  @!P0 BRA `(.L_x_45) ;  /* 0x0000000000148947 */ /* 0x000fea0003800000 */
[----:B------:R0:W1:Y:S02]  /*03e0*/  LDS.64 R6, [R4] ;  /* 0x0000000004067984 */ /* 0x0000640000000a00 */
.L_x_44:
[----:B------:R-:W1:Y:S02]  /*03f0*/  LDS.64 R8, [R4+0x80] ;  /* 0x0000800004087984 */ /* 0x000e640000000a00 */
[----:B-1----:R-:W-:-:S07]  /*0400*/  DADD R6, R8, R6 ;  /* 0x0000000008067229 */ /* 0x002fce0000000006 */
[----:B------:R2:W-:Y:S01]  /*0410*/  STS.64 [R4], R6 ;  /* 0x0000000604007388 */ /* 0x0005e20000000a00 */
[----:B------:R-:W-:Y:S05]  /*0420*/  BRA `(.L_x_46) ;  /* 0x00000000000c7947 */ /* 0x000fea0003800000 */
.L_x_45:
[----:B------:R-:W-:-:S13]  /*0430*/  ISETP.GE.U32.AND P0, PT, R2, 0x10, PT ;  /* 0x000000100200780c */ /* 0x000fda0003f06070 */
[----:B------:R-:W-:Y:S05]  /*0440*/  @!P0 BRA `(.L_x_47) ;  /* 0x0000000000108947 */ /* 0x000fea0003800000 */
[----:B------:R0:W1:Y:S02]  /*0450*/  LDS.64 R6, [R4] ;  /* 0x0000000004067984 */ /* 0x0000640000000a00 */
.L_x_46:
[----:B------:R-:W1:Y:S02]  /*0460*/  LDS.64 R8, [R4+0x40] ;  /* 0x0000400004087984 */ /* 0x000e640000000a00 */
[----:B-12---:R-:W-:Y:S01]  /*0470*/  DADD R6, R8, R6 ;  /* 0x0000000008067229 */ /* 0x006fe20000000006 */
[----:B------:R-:W-:Y:S10]  /*0480*/  BRA `(.L_x_48) ;  /* 0x00000000000c7947 */ /* 0x000ff40003800000 */
.L_x_47:
[----:B------:R-:W-:-:S13]  /*0490*/  ISETP.GE.U32.AND P0, PT, R2, 0x8, PT ;  /* 0x000000080200780c */ /* 0x000fda0003f06070 */
[----:B------:R-:W-:Y:S05]  /*04a0*/  @!P0 BRA `(.L_x_49) ;  /* 0x0000000000108947 */ /* 0x000fea0003800000 */
[----:B------:R0:W1:Y:S02]  /*04b0*/  LDS.64 R6, [R4] ;  /* 0x0000000004067984 */ /* 0x0000640000000a00 */
.L_x_48:
[----:B------:R-:W1:Y:S02]  /*04c0*/  LDS.64 R8, [R4+0x20] ;  /* 0x0000200004087984 */ /* 0x000e640000000a00 */
[----:B-1----:R-:W-:Y:S01]  /*04d0*/  DADD R6, R8, R6 ;  /* 0x0000000008067229 */ /* 0x002fe20000000006 */
[----:B------:R-:W-:Y:S10]  /*04e0*/  BRA `(.L_x_50) ;  /* 0x00000000000c7947 */ /* 0x000ff40003800000 */
.L_x_49:
[----:B------:R-:W-:-:S13]  /*04f0*/  ISETP.GE.U32.AND P0, PT, R2, 0x4, PT ;  /* 0x000000040200780c */ /* 0x000fda0003f06070 */
[----:B------:R-:W-:Y:S05]  /*0500*/  @!P0 BRA `(.L_x_51) ;  /* 0x0000000000108947 */ /* 0x000fea0003800000 */
[----:B------:R0:W1:Y:S02]  /*0510*/  LDS.64 R6, [R4] ;  /* 0x0000000004067984 */ /* 0x0000640000000a00 */
.L_x_50:
[----:B------:R-:W1:Y:S02]  /*0520*/  LDS.64 R8, [R4+0x10] ;  /* 0x0000100004087984 */ /* 0x000e640000000a00 */
[----:B-1----:R-:W-:Y:S01]  /*0530*/  DADD R6, R8, R6 ;  /* 0x0000000008067229 */ /* 0x002fe20000000006 */
[----:B------:R-:W-:Y:S10]  /*0540*/  BRA `(.L_x_52) ;  /* 0x00000000000c7947 */ /* 0x000ff40003800000 */
.L_x_51:
[----:B------:R-:W-:-:S13]  /*0550*/  ISETP.GE.U32.AND P0, PT, R2, 0x2, PT ;  /* 0x000000020200780c */ /* 0x000fda0003f06070 */
[----:B------:R-:W-:Y:S05]  /*0560*/  @!P0 BRA `(.L_x_53) ;  /* 0x0000000000108947 */ /* 0x000fea0003800000 */
[----:B------:R0:W1:Y:S02]  /*0570*/  LDS.64 R6, [R4] ;  /* 0x0000000004067984 */ /* 0x0000640000000a00 */
.L_x_52:
[----:B------:R-:W1:Y:S02]  /*0580*/  LDS.64 R8, [R4+0x8] ;  /* 0x0000080004087984 */ /* 0x000e640000000a00 */
[----:B-1----:R-:W-:-:S07]  /*0590*/  DADD R6, R8, R6 ;  /* 0x0000000008067229 */ /* 0x002fce0000000006 */
[----:B------:R1:W-:Y:S04]  /*05a0*/  STS.64 [R4], R6 ;  /* 0x0000000604007388 */ /* 0x0003e80000000a00 */
.L_x_53:
[----:B------:R-:W-:-:S13]  /*05b0*/  ISETP.NE.AND P0, PT, R0, RZ, PT ;  /* 0x000000ff0000720c */ /* 0x000fda0003f05270 */
[----:B------:R-:W-:Y:S05]  /*05c0*/  @P0 EXIT ;  /* 0x000000000000094d */ /* 0x000fea0003800000 */
[----:B01----:R-:W0:Y:S01]  /*05d0*/  LDS.64 R4, [UR4] ;  /* 0x00000004ff047984 */ /* 0x003e220008000a00 */
[----:B------:R-:W1:Y:S02]  /*05e0*/  LDC.64 R6, c[0x0][0x388] ;  /* 0x0000e200ff067b82 */ /* 0x000e640000000a00 */
[----:B-1----:R-:W-:-:S05]  /*05f0*/  IMAD.WIDE.U32 R2, R3, 0x8, R6 ;  /* 0x0000000803027825 */ /* 0x002fca00078e0006 */
[----:B0-----:R-:W-:Y:S01]  /*0600*/  STG.E.64 desc[UR6][R2.64], R4 ;  /* 0x0000000402007986 */ /* 0x001fe2000c101b06 */
[----:B------:R-:W-:Y:S05]  /*0610*/  EXIT ;  /* 0x000000000000794d */ /* 0x000fea0003800000 */
.L_x_54:
        /* <DEDUP_REMOVED lines=14> */
.L_x_61:


//--------------------- .nv.shared.reserved.0     --------------------------
	.section	.nv.shared.reserved.0,"aw",@nobits
	.weak		__nv_reservedSMEM_offset_0_alias
	.size		__nv_reservedSMEM_offset_0_alias, 0, 64
	.other		__nv_reservedSMEM_offset_0_alias,@"STO_CUDA_RESERVED_SHARED STV_DEFAULT"
__nv_reservedSMEM_offset_0_alias:
	.zero		0
	.zero		64


//--------------------- .nv.shared._Z18sumReductionKernelPdS_j --------------------------
	.section	.nv.shared._Z18sumReductionKernelPdS_j,"aw",@nobits
	.sectionflags	@""
	.align	8
.nv.shared._Z18sumReductionKernelPdS_j:
	.zero		9216


//--------------------- .nv.constant0._Z13parSimpKernelPdjdd --------------------------
	.section	.nv.constant0._Z13parSimpKernelPdjdd,"a",@progbits
	.sectionflags	@""
	.align	4
.nv.constant0._Z13parSimpKernelPdjdd:
	.zero		928


//--------------------- .nv.constant0._Z13parTrapKernelPdjdd --------------------------
	.section	.nv.constant0._Z13parTrapKernelPdjdd,"a",@progbits
	.sectionflags	@""
	.align	4
.nv.constant0._Z13parTrapKernelPdjdd:
	.zero		928


//--------------------- .nv.constant0._Z13parQuadKernelPdjddd --------------------------
	.section	.nv.constant0._Z13parQuadKernelPdjddd,"a",@progbits
	.sectionflags	@""
	.align	4
.nv.constant0._Z13parQuadKernelPdjddd:
	.zero		936


//--------------------- .nv.constant0._Z18sumReductionKernelPdS_j --------------------------
	.section	.nv.constant0._Z18sumReductionKernelPdS_j,"a",@progbits
	.sectionflags	@""
	.align	4
.nv.constant0._Z18sumReductionKernelPdS_j:
	.zero		916


//--------------------- SYMBOLS --------------------------

	.type		.nv.reservedSmem.offset0,@object
	.size		.nv.reservedSmem.offset0,0x4
	.type		.nv.reservedSmem.cap,@object
	.size		.nv.reservedSmem.cap,0x4
